// auto-generated by cutlass_sweep.gemm — config: {"arch": "sm_90", "cluster_m": 1, "cluster_n": 1, "dtype": "tf32", "dtype_b": "tf32", "layout": "nt", "stages": 4, "tile_k": 32, "tile_m": 64, "tile_n": 128}
#include "cutlass/cutlass.h"
#include "cutlass/gemm/collective/collective_builder.hpp"
#include "cutlass/gemm/device/gemm_universal_adapter.h"
#include "cutlass/gemm/kernel/gemm_universal.hpp"
#include "cutlass/epilogue/collective/collective_builder.hpp"

using ElemA = cutlass::tfloat32_t;
using ElemB = cutlass::tfloat32_t;
using ElemCD = cutlass::tfloat32_t;
using Acc  = float;
using TileShape    = cute::Shape<cute::_64, cute::_128, cute::_32>;
using ClusterShape = cute::Shape<cute::_1, cute::_1, cute::_1>;

using CollectiveEpilogue = typename cutlass::epilogue::collective::CollectiveBuilder<
    cutlass::arch::Sm90, cutlass::arch::OpClassTensorOp,
    TileShape, ClusterShape,
    cutlass::epilogue::collective::EpilogueTileAuto,
    Acc, Acc,
    ElemCD, cutlass::layout::RowMajor, 128 / cutlass::sizeof_bits<ElemCD>::value,
    ElemCD, cutlass::layout::RowMajor, 128 / cutlass::sizeof_bits<ElemCD>::value,
    cutlass::epilogue::collective::EpilogueScheduleAuto
  >::CollectiveOp;

using CollectiveMainloop = typename cutlass::gemm::collective::CollectiveBuilder<
    cutlass::arch::Sm90, cutlass::arch::OpClassTensorOp,
    ElemA, cutlass::layout::RowMajor, 128 / cutlass::sizeof_bits<ElemA>::value,
    ElemB, cutlass::layout::ColumnMajor, 128 / cutlass::sizeof_bits<ElemB>::value,
    Acc,
    TileShape, ClusterShape,
    cutlass::gemm::collective::StageCount<4>,
    cutlass::gemm::collective::KernelScheduleAuto
  >::CollectiveOp;

using GemmKernel = cutlass::gemm::kernel::GemmUniversal<
    cute::Shape<int,int,int,int>,
    CollectiveMainloop,
    CollectiveEpilogue
>;
using Gemm = cutlass::gemm::device::GemmUniversalAdapter<GemmKernel>;

// Force the device kernel symbol into the cubin without needing a host main.
auto* _anchor = &cutlass::device_kernel<GemmKernel>;


// ===== COMPILED SASS (sm_90a) =====

	.target	sm_90a

	.elftype	@"ET_EXEC"


//--------------------- .note.nv.tkinfo           --------------------------
	.section	.note.nv.tkinfo,"",@"SHT_NOTE"
	.sectionflags	@"SHF_NOTE_NV_TKINFO"
	.tkinfo
        /*0018*/ 	.word	0x00000002
        /*0030*/ 	.string	""
        /*0030*/ 	.string	"ptxas"
        /*0030*/ 	.string	"Cuda compilation tools, release 13.0, V13.0.88"
        /*0030*/ 	.string	"Build cuda_13.0.r13.0/compiler.36424714_0"
        /*0030*/ 	.string	"-arch sm_90a -m 64 "



//--------------------- .note.nv.cuinfo           --------------------------
	.section	.note.nv.cuinfo,"",@"SHT_NOTE"
	.sectionflags	@"SHF_NOTE_NV_CUINFO"
        /*0018*/ 	.short	0x0002
        /*001a*/ 	.short	0x005a
        /*001c*/ 	.short	0x0082
	.zero		2


//--------------------- .nv.info                  --------------------------
	.section	.nv.info,"",@"SHT_CUDA_INFO"
	.align	4


	//----- nvinfo : EIATTR_REGCOUNT
	.align		4
        /*0000*/ 	.byte	0x04, 0x2f
        /*0002*/ 	.short	(.L_15 - .L_14)
	.align		4
.L_14:
        /*0004*/ 	.word	index@(_ZN7cutlass13device_kernelINS_4gemm6kernel13GemmUniversalIN4cute5tupleIJiiiiEEENS1_10collective13CollectiveMmaINS1_34MainloopSm90TmaGmmaWarpSpecializedILi4ENS5_IJNS4_1CILi1EEESB_SB_EEENS1_32KernelTmaWarpSpecializedPingpongEEENS5_IJNSA_ILi64EEENSA_ILi128EEENSA_ILi32EEEEEENS_10tfloat32_tENS5_IJlSB_lEEESJ_SK_NS4_8TiledMMAINS4_8MMA_AtomIJNS4_4SM904GMMA30MMA_64x128x8_F32TF32TF32_SS_TNILNSO_7ScaleInE1ELSQ_1EEEEEENS4_6LayoutISC_NS5_IJNSA_ILi0EEESU_SU_EEEEENS5_IJNS4_10UnderscoreESX_SX_EEEEENS4_13SM90_TMA_LOADENS4_14ComposedLayoutINS4_7SwizzleILi3ELi4ELi3EEENS4_18smem_ptr_flag_bitsILi32EEENST_INS5_IJNSA_ILi8EEESH_EEENS5_IJSH_SB_EEEEEEEvNS4_8identityES10_S1A_vS1B_EENS_8epilogue10collective6detail29Sm90TmaWarpSpecializedAdapterINS1E_15DefaultEpilogueISJ_SK_SK_NS1D_6thread17LinearCombinationISJ_Li1EffLNS1I_9ScaleType4KindE0ELNS_15FloatRoundStyleE2ESJ_EENS1_15EpilogueDefaultEEEEEvvEEEEvNT_6ParamsE)
        /*0008*/ 	.word	0x000000a8


	//----- nvinfo : EIATTR_FRAME_SIZE
	.align		4
.L_15:
        /*000c*/ 	.byte	0x04, 0x11
        /*000e*/ 	.short	(.L_17 - .L_16)
	.align		4
.L_16:
        /*0010*/ 	.word	index@(_ZN7cutlass13device_kernelINS_4gemm6kernel13GemmUniversalIN4cute5tupleIJiiiiEEENS1_10collective13CollectiveMmaINS1_34MainloopSm90TmaGmmaWarpSpecializedILi4ENS5_IJNS4_1CILi1EEESB_SB_EEENS1_32KernelTmaWarpSpecializedPingpongEEENS5_IJNSA_ILi64EEENSA_ILi128EEENSA_ILi32EEEEEENS_10tfloat32_tENS5_IJlSB_lEEESJ_SK_NS4_8TiledMMAINS4_8MMA_AtomIJNS4_4SM904GMMA30MMA_64x128x8_F32TF32TF32_SS_TNILNSO_7ScaleInE1ELSQ_1EEEEEENS4_6LayoutISC_NS5_IJNSA_ILi0EEESU_SU_EEEEENS5_IJNS4_10UnderscoreESX_SX_EEEEENS4_13SM90_TMA_LOADENS4_14ComposedLayoutINS4_7SwizzleILi3ELi4ELi3EEENS4_18smem_ptr_flag_bitsILi32EEENST_INS5_IJNSA_ILi8EEESH_EEENS5_IJSH_SB_EEEEEEEvNS4_8identityES10_S1A_vS1B_EENS_8epilogue10collective6detail29Sm90TmaWarpSpecializedAdapterINS1E_15DefaultEpilogueISJ_SK_SK_NS1D_6thread17LinearCombinationISJ_Li1EffLNS1I_9ScaleType4KindE0ELNS_15FloatRoundStyleE2ESJ_EENS1_15EpilogueDefaultEEEEEvvEEEEvNT_6ParamsE)
        /*0014*/ 	.word	0x00000000


	//----- nvinfo : EIATTR_MIN_STACK_SIZE
	.align		4
.L_17:
        /*0018*/ 	.byte	0x04, 0x12
        /*001a*/ 	.short	(.L_19 - .L_18)
	.align		4
.L_18:
        /*001c*/ 	.word	index@(_ZN7cutlass13device_kernelINS_4gemm6kernel13GemmUniversalIN4cute5tupleIJiiiiEEENS1_10collective13CollectiveMmaINS1_34MainloopSm90TmaGmmaWarpSpecializedILi4ENS5_IJNS4_1CILi1EEESB_SB_EEENS1_32KernelTmaWarpSpecializedPingpongEEENS5_IJNSA_ILi64EEENSA_ILi128EEENSA_ILi32EEEEEENS_10tfloat32_tENS5_IJlSB_lEEESJ_SK_NS4_8TiledMMAINS4_8MMA_AtomIJNS4_4SM904GMMA30MMA_64x128x8_F32TF32TF32_SS_TNILNSO_7ScaleInE1ELSQ_1EEEEEENS4_6LayoutISC_NS5_IJNSA_ILi0EEESU_SU_EEEEENS5_IJNS4_10UnderscoreESX_SX_EEEEENS4_13SM90_TMA_LOADENS4_14ComposedLayoutINS4_7SwizzleILi3ELi4ELi3EEENS4_18smem_ptr_flag_bitsILi32EEENST_INS5_IJNSA_ILi8EEESH_EEENS5_IJSH_SB_EEEEEEEvNS4_8identityES10_S1A_vS1B_EENS_8epilogue10collective6detail29Sm90TmaWarpSpecializedAdapterINS1E_15DefaultEpilogueISJ_SK_SK_NS1D_6thread17LinearCombinationISJ_Li1EffLNS1I_9ScaleType4KindE0ELNS_15FloatRoundStyleE2ESJ_EENS1_15EpilogueDefaultEEEEEvvEEEEvNT_6ParamsE)
        /*0020*/ 	.word	0x00000000
.L_19:


//--------------------- .nv.compat                --------------------------
	.section	.nv.compat,"",@"SHT_CUDA_COMPAT_INFO"
	.align	4
        /*0000*/ 	.byte	0x02, 0x09, 0x01, 0x00, 0x02, 0x02, 0x04, 0x00, 0x02, 0x05, 0x05, 0x00, 0x03, 0x07, 0x01, 0x01
        /*0010*/ 	.byte	0x02, 0x03, 0x01, 0x00, 0x02, 0x06, 0x01, 0x00, 0x04, 0x0b, 0x08, 0x00, 0x00, 0x00, 0x00, 0x00
        /*0020*/ 	.byte	0x00, 0x00, 0x00, 0x00


//--------------------- .nv.info._ZN7cutlass13device_kernelINS_4gemm6kernel13GemmUniversalIN4cute5tupleIJiiiiEEENS1_10collective13CollectiveMmaINS1_34MainloopSm90TmaGmmaWarpSpecializedILi4ENS5_IJNS4_1CILi1EEESB_SB_EEENS1_32KernelTmaWarpSpecializedPingpongEEENS5_IJNSA_ILi64EEENSA_ILi128EEENSA_ILi32EEEEEENS_10tfloat32_tENS5_IJlSB_lEEESJ_SK_NS4_8TiledMMAINS4_8MMA_AtomIJNS4_4SM904GMMA30MMA_64x128x8_F32TF32TF32_SS_TNILNSO_7ScaleInE1ELSQ_1EEEEEENS4_6LayoutISC_NS5_IJNSA_ILi0EEESU_SU_EEEEENS5_IJNS4_10UnderscoreESX_SX_EEEEENS4_13SM90_TMA_LOADENS4_14ComposedLayoutINS4_7SwizzleILi3ELi4ELi3EEENS4_18smem_ptr_flag_bitsILi32EEENST_INS5_IJNSA_ILi8EEESH_EEENS5_IJSH_SB_EEEEEEEvNS4_8identityES10_S1A_vS1B_EENS_8epilogue10collective6detail29Sm90TmaWarpSpecializedAdapterINS1E_15DefaultEpilogueISJ_SK_SK_NS1D_6thread17LinearCombinationISJ_Li1EffLNS1I_9ScaleType4KindE0ELNS_15FloatRoundStyleE2ESJ_EENS1_15EpilogueDefaultEEEEEvvEEEEvNT_6ParamsE --------------------------
	.section	.nv.info._ZN7cutlass13device_kernelINS_4gemm6kernel13GemmUniversalIN4cute5tupleIJiiiiEEENS1_10collective13CollectiveMmaINS1_34MainloopSm90TmaGmmaWarpSpecializedILi4ENS5_IJNS4_1CILi1EEESB_SB_EEENS1_32KernelTmaWarpSpecializedPingpongEEENS5_IJNSA_ILi64EEENSA_ILi128EEENSA_ILi32EEEEEENS_10tfloat32_tENS5_IJlSB_lEEESJ_SK_NS4_8TiledMMAINS4_8MMA_AtomIJNS4_4SM904GMMA30MMA_64x128x8_F32TF32TF32_SS_TNILNSO_7ScaleInE1ELSQ_1EEEEEENS4_6LayoutISC_NS5_IJNSA_ILi0EEESU_SU_EEEEENS5_IJNS4_10UnderscoreESX_SX_EEEEENS4_13SM90_TMA_LOADENS4_14ComposedLayoutINS4_7SwizzleILi3ELi4ELi3EEENS4_18smem_ptr_flag_bitsILi32EEENST_INS5_IJNSA_ILi8EEESH_EEENS5_IJSH_SB_EEEEEEEvNS4_8identityES10_S1A_vS1B_EENS_8epilogue10collective6detail29Sm90TmaWarpSpecializedAdapterINS1E_15DefaultEpilogueISJ_SK_SK_NS1D_6thread17LinearCombinationISJ_Li1EffLNS1I_9ScaleType4KindE0ELNS_15FloatRoundStyleE2ESJ_EENS1_15EpilogueDefaultEEEEEvvEEEEvNT_6ParamsE,"",@"SHT_CUDA_INFO"
	.sectionflags	@""
	.align	4


	//----- nvinfo : EIATTR_CUDA_API_VERSION
	.align		4
        /*0000*/ 	.byte	0x04, 0x37
        /*0002*/ 	.short	(.L_21 - .L_20)
.L_20:
        /*0004*/ 	.word	0x00000082


	//----- nvinfo : EIATTR_KPARAM_INFO
	.align		4
.L_21:
        /*0008*/ 	.byte	0x04, 0x17
        /*000a*/ 	.short	(.L_23 - .L_22)
.L_22:
        /*000c*/ 	.word	0x00000000
        /*0010*/ 	.short	0x0000
        /*0012*/ 	.short	0x0070
        /*0014*/ 	.byte	0x00, 0xf0, 0x01, 0x10


	//----- nvinfo : EIATTR_SPARSE_MMA_MASK
	.align		4
.L_23:
        /*0018*/ 	.byte	0x03, 0x50
        /*001a*/ 	.short	0x0000


	//----- nvinfo : EIATTR_MAXREG_COUNT
	.align		4
        /*001c*/ 	.byte	0x03, 0x1b
        /*001e*/ 	.short	0x00a8


	//----- nvinfo : EIATTR_NUM_BARRIERS
	.align		4
        /*0020*/ 	.byte	0x02, 0x4c
        /*0022*/ 	.byte	0x01
	.zero		1


	//----- nvinfo : EIATTR_EXTERNS
	.align		4
        /*0024*/ 	.byte	0x04, 0x0f
        /*0026*/ 	.short	(.L_25 - .L_24)


	//   ....[0]....
	.align		4
.L_24:
        /*0028*/ 	.word	index@(__assertfail)


	//----- nvinfo : EIATTR_MERCURY_ISA_VERSION
	.align		4
.L_25:
        /*002c*/ 	.byte	0x03, 0x5f
        /*002e*/ 	.short	0x0101


	//----- nvinfo : EIATTR_INT_WARP_WIDE_INSTR_OFFSETS
	.align		4
        /*0030*/ 	.byte	0x04, 0x31
        /*0032*/ 	.short	(.L_27 - .L_26)


	//   ....[0]....
.L_26:
        /*0034*/ 	.word	0x00000470


	//   ....[1]....
        /*0038*/ 	.word	0x00000490


	//   ....[2]....
        /*003c*/ 	.word	0x00000510


	//   ....[3]....
        /*0040*/ 	.word	0x00000520


	//   ....[4]....
        /*0044*/ 	.word	0x00000530


	//   ....[5]....
        /*0048*/ 	.word	0x00000550


	//   ....[6]....
        /*004c*/ 	.word	0x000005b0


	//   ....[7]....
        /*0050*/ 	.word	0x000005d0


	//----- nvinfo : EIATTR_COOP_GROUP_MASK_REGIDS
	.align		4
.L_27:
        /*0054*/ 	.byte	0x04, 0x29
        /*0056*/ 	.short	(.L_29 - .L_28)


	//   ....[0]....
.L_28:
        /*0058*/ 	.word	0xffffffff


	//   ....[1]....
        /*005c*/ 	.word	0xffffffff


	//   ....[2]....
        /*0060*/ 	.word	0xffffffff


	//   ....[3]....
        /*0064*/ 	.word	0xffffffff


	//   ....[4]....
        /*0068*/ 	.word	0xffffffff


	//   ....[5]....
        /*006c*/ 	.word	0xffffffff


	//----- nvinfo : EIATTR_COOP_GROUP_INSTR_OFFSETS
	.align		4
.L_29:
        /*0070*/ 	.byte	0x04, 0x28
        /*0072*/ 	.short	(.L_31 - .L_30)


	//   ....[0]....
.L_30:
        /*0074*/ 	.word	0x00000050


	//   ....[1]....
        /*0078*/ 	.word	0x00000080


	//   ....[2]....
        /*007c*/ 	.word	0x00000180


	//   ....[3]....
        /*0080*/ 	.word	0x00000390


	//   ....[4]....
        /*0084*/ 	.word	0x000003d0


	//   ....[5]....
        /*0088*/ 	.word	0x00000410


	//----- nvinfo : EIATTR_REG_RECONFIG
	.align		4
.L_31:
        /*008c*/ 	.byte	0x01, 0x54
	.zero		2


	//----- nvinfo : EIATTR_SYSCALL_OFFSETS
	.align		4
        /*0090*/ 	.byte	0x04, 0x46
        /*0092*/ 	.short	(.L_33 - .L_32)


	//   ....[0]....
.L_32:
        /*0094*/ 	.word	0x00001770


	//----- nvinfo : EIATTR_MBARRIER_INSTR_OFFSETS
	.align		4
.L_33:
        /*0098*/ 	.byte	0x04, 0x39
        /*009a*/ 	.short	(.L_35 - .L_34)


	//   ....[0]....
.L_34:
        /*009c*/ 	.word	0x00000300
        /*00a0*/ 	.word	0x000000ff
        /*00a4*/ 	.word	0x00000000
        /*00a8*/ 	.short	0x0100
        /*00aa*/ 	.byte	0x09
	.zero		1


	//   ....[1]....
        /*00ac*/ 	.word	0x00000310
        /*00b0*/ 	.word	0x000000ff
        /*00b4*/ 	.word	0x00000020
        /*00b8*/ 	.short	0x0100
        /*00ba*/ 	.byte	0x09
	.zero		1


	//   ....[2]....
        /*00bc*/ 	.word	0x00000320
        /*00c0*/ 	.word	0x000000ff
        /*00c4*/ 	.word	0x00000008
        /*00c8*/ 	.short	0x0100
        /*00ca*/ 	.byte	0x09
	.zero		1


	//   ....[3]....
        /*00cc*/ 	.word	0x00000330
        /*00d0*/ 	.word	0x000000ff
        /*00d4*/ 	.word	0x00000028
        /*00d8*/ 	.short	0x0100
        /*00da*/ 	.byte	0x09
	.zero		1


	//   ....[4]....
        /*00dc*/ 	.word	0x00000340
        /*00e0*/ 	.word	0x000000ff
        /*00e4*/ 	.word	0x00000010
        /*00e8*/ 	.short	0x0100
        /*00ea*/ 	.byte	0x09
	.zero		1


	//   ....[5]....
        /*00ec*/ 	.word	0x00000350
        /*00f0*/ 	.word	0x000000ff
        /*00f4*/ 	.word	0x00000030
        /*00f8*/ 	.short	0x0100
        /*00fa*/ 	.byte	0x09
	.zero		1


	//   ....[6]....
        /*00fc*/ 	.word	0x00000360
        /*0100*/ 	.word	0x000000ff
        /*0104*/ 	.word	0x00000018
        /*0108*/ 	.short	0x0100
        /*010a*/ 	.byte	0x09
	.zero		1


	//   ....[7]....
        /*010c*/ 	.word	0x00000370
        /*0110*/ 	.word	0x000000ff
        /*0114*/ 	.word	0x00000038
        /*0118*/ 	.short	0x0100
        /*011a*/ 	.byte	0x09
	.zero		1


	//   ....[8]....
        /*011c*/ 	.word	0x000005f0
        /*0120*/ 	.word	0x000000ff
        /*0124*/ 	.word	0x00000070
        /*0128*/ 	.short	0x0100
        /*012a*/ 	.byte	0x09
	.zero		1


	//   ....[9]....
        /*012c*/ 	.word	0x00000600
        /*0130*/ 	.word	0x000000ff
        /*0134*/ 	.word	0x00000078
        /*0138*/ 	.short	0x0100
        /*013a*/ 	.byte	0x09
	.zero		1


	//   ....[10]....
        /*013c*/ 	.word	0x00000640
        /*0140*/ 	.word	0x000000ff
        /*0144*/ 	.word	0x00000050
        /*0148*/ 	.short	0x0100
        /*014a*/ 	.byte	0x0a
	.zero		1


	//   ....[11]....
        /*014c*/ 	.word	0x00000660
        /*0150*/ 	.word	0x000000ff
        /*0154*/ 	.word	0x00000058
        /*0158*/ 	.short	0x0100
        /*015a*/ 	.byte	0x0a
	.zero		1


	//   ....[12]....
        /*015c*/ 	.word	0x00000670
        /*0160*/ 	.word	0x000000ff
        /*0164*/ 	.word	0x00000060
        /*0168*/ 	.short	0x0100
        /*016a*/ 	.byte	0x0a
	.zero		1


	//   ....[13]....
        /*016c*/ 	.word	0x00000680
        /*0170*/ 	.word	0x000000ff
        /*0174*/ 	.word	0x00000068
        /*0178*/ 	.short	0x0100
        /*017a*/ 	.byte	0x0a
	.zero		1


	//   ....[14]....
        /*017c*/ 	.word	0x00001630
        /*0180*/ 	.word	0x0000005f
        /*0184*/ 	.word	0xfffffff8
        /*0188*/ 	.short	0x010a
        /*018a*/ 	.byte	0x3f
	.zero		1


	//   ....[15]....
        /*018c*/ 	.word	0x00001800
        /*0190*/ 	.word	0x00000003
        /*0194*/ 	.word	0x00000000
        /*0198*/ 	.short	0x010a
        /*019a*/ 	.byte	0x3f
	.zero		1


	//   ....[16]....
        /*019c*/ 	.word	0x00001860
        /*01a0*/ 	.word	0x00000003
        /*01a4*/ 	.word	0x00000000
        /*01a8*/ 	.short	0x010a
        /*01aa*/ 	.byte	0x3f
	.zero		1


	//   ....[17]....
        /*01ac*/ 	.word	0x00001bc0
        /*01b0*/ 	.word	0x000000ff
        /*01b4*/ 	.word	0x00000000
        /*01b8*/ 	.short	0x010a
        /*01ba*/ 	.byte	0x04
	.zero		1


	//   ....[18]....
        /*01bc*/ 	.word	0x00001c00
        /*01c0*/ 	.word	0x000000ff
        /*01c4*/ 	.word	0x00000000
        /*01c8*/ 	.short	0x010a
        /*01ca*/ 	.byte	0x04
	.zero		1


	//   ....[19]....
        /*01cc*/ 	.word	0x00001e70
        /*01d0*/ 	.word	0x000000ff
        /*01d4*/ 	.word	0x00000000
        /*01d8*/ 	.short	0x0101
        /*01da*/ 	.byte	0x04
	.zero		1


	//   ....[20]....
        /*01dc*/ 	.word	0x00001f60
        /*01e0*/ 	.word	0x00000063
        /*01e4*/ 	.word	0x00000000
        /*01e8*/ 	.short	0x0101
        /*01ea*/ 	.byte	0x32
	.zero		1


	//   ....[21]....
        /*01ec*/ 	.word	0x00002020
        /*01f0*/ 	.word	0x000000ff
        /*01f4*/ 	.word	0x00000000
        /*01f8*/ 	.short	0x0101
        /*01fa*/ 	.byte	0x04
	.zero		1


	//   ....[22]....
        /*01fc*/ 	.word	0x00002070
        /*0200*/ 	.word	0x0000005f
        /*0204*/ 	.word	0x00000008
        /*0208*/ 	.short	0x010a
        /*020a*/ 	.byte	0x3f
	.zero		1


	//   ....[23]....
        /*020c*/ 	.word	0x00006150
        /*0210*/ 	.word	0x00000060
        /*0214*/ 	.word	0x00000000
        /*0218*/ 	.short	0x0101
        /*021a*/ 	.byte	0x32
	.zero		1


	//   ....[24]....
        /*021c*/ 	.word	0x00006b60
        /*0220*/ 	.word	0x00000007
        /*0224*/ 	.word	0x00000020
        /*0228*/ 	.short	0x010a
        /*022a*/ 	.byte	0x3f
	.zero		1


	//   ....[25]....
        /*022c*/ 	.word	0x00006f00
        /*0230*/ 	.word	0x00000003
        /*0234*/ 	.word	0x00000078
        /*0238*/ 	.short	0x0101
        /*023a*/ 	.byte	0x3f
	.zero		1


	//   ....[26]....
        /*023c*/ 	.word	0x00007670
        /*0240*/ 	.word	0x00000007
        /*0244*/ 	.word	0x00000000
        /*0248*/ 	.short	0x010a
        /*024a*/ 	.byte	0x3f
	.zero		1


	//   ....[27]....
        /*024c*/ 	.word	0x000076f0
        /*0250*/ 	.word	0x00000009
        /*0254*/ 	.word	0x00000000
        /*0258*/ 	.short	0x010a
        /*025a*/ 	.byte	0x3f
	.zero		1


	//   ....[28]....
        /*025c*/ 	.word	0x00007780
        /*0260*/ 	.word	0x00000006
        /*0264*/ 	.word	0x00000000
        /*0268*/ 	.short	0x010a
        /*026a*/ 	.byte	0x3f
	.zero		1


	//   ....[29]....
        /*026c*/ 	.word	0x00007810
        /*0270*/ 	.word	0x00000003
        /*0274*/ 	.word	0x00000000
        /*0278*/ 	.short	0x010a
        /*027a*/ 	.byte	0x3f
	.zero		1


	//   ....[30]....
        /*027c*/ 	.word	0x00007870
        /*0280*/ 	.word	0x0000005f
        /*0284*/ 	.word	0xfffffff8
        /*0288*/ 	.short	0x010a
        /*028a*/ 	.byte	0x3f
	.zero		1


	//   ....[31]....
        /*028c*/ 	.word	0x000078c0
        /*0290*/ 	.word	0x00000003
        /*0294*/ 	.word	0x00000000
        /*0298*/ 	.short	0x010a
        /*029a*/ 	.byte	0x3f
	.zero		1


	//   ....[32]....
        /*029c*/ 	.word	0x00007920
        /*02a0*/ 	.word	0x00000004
        /*02a4*/ 	.word	0x00000000
        /*02a8*/ 	.short	0x010a
        /*02aa*/ 	.byte	0x3f
	.zero		1


	//   ....[33]....
        /*02ac*/ 	.word	0x00007970
        /*02b0*/ 	.word	0x0000005f
        /*02b4*/ 	.word	0x00000008
        /*02b8*/ 	.short	0x010a
        /*02ba*/ 	.byte	0x3f
	.zero		1


	//   ....[34]....
        /*02bc*/ 	.word	0x00007a40
        /*02c0*/ 	.word	0x00000007
        /*02c4*/ 	.word	0x00000020
        /*02c8*/ 	.short	0x010a
        /*02ca*/ 	.byte	0x3f
	.zero		1


	//   ....[35]....
        /*02cc*/ 	.word	0x00007b10
        /*02d0*/ 	.word	0x00000007
        /*02d4*/ 	.word	0x00000000
        /*02d8*/ 	.short	0x010a
        /*02da*/ 	.byte	0x3f
	.zero		1


	//   ....[36]....
        /*02dc*/ 	.word	0x00007b60
        /*02e0*/ 	.word	0x00000009
        /*02e4*/ 	.word	0x00000000
        /*02e8*/ 	.short	0x010a
        /*02ea*/ 	.byte	0x3f
	.zero		1


	//   ....[37]....
        /*02ec*/ 	.word	0x00007bb0
        /*02f0*/ 	.word	0x00000006
        /*02f4*/ 	.word	0x00000000
        /*02f8*/ 	.short	0x010a
        /*02fa*/ 	.byte	0x3f
	.zero		1


	//----- nvinfo : EIATTR_NUM_MBARRIERS
	.align		4
.L_35:
        /*02fc*/ 	.byte	0x03, 0x38
        /*02fe*/ 	.short	0x000e


	//----- nvinfo : EIATTR_EXIT_INSTR_OFFSETS
	.align		4
        /*0300*/ 	.byte	0x04, 0x1c
        /*0302*/ 	.short	(.L_37 - .L_36)


	//   ....[0]....
.L_36:
        /*0304*/ 	.word	0x00001240


	//   ....[1]....
        /*0308*/ 	.word	0x000012a0


	//   ....[2]....
        /*030c*/ 	.word	0x00006890


	//   ....[3]....
        /*0310*/ 	.word	0x000068c0


	//   ....[4]....
        /*0314*/ 	.word	0x00007860


	//----- nvinfo : EIATTR_MAX_THREADS
	.align		4
.L_37:
        /*0318*/ 	.byte	0x04, 0x05
        /*031a*/ 	.short	(.L_39 - .L_38)
.L_38:
        /*031c*/ 	.word	0x00000180
        /*0320*/ 	.word	0x00000001
        /*0324*/ 	.word	0x00000001


	//----- nvinfo : EIATTR_CRS_STACK_SIZE
	.align		4
.L_39:
        /*0328*/ 	.byte	0x04, 0x1e
        /*032a*/ 	.short	(.L_41 - .L_40)
.L_40:
        /*032c*/ 	.word	0x00000000


	//----- nvinfo : EIATTR_CBANK_PARAM_SIZE
	.align		4
.L_41:
        /*0330*/ 	.byte	0x03, 0x19
        /*0332*/ 	.short	0x0470


	//----- nvinfo : EIATTR_PARAM_CBANK
	.align		4
        /*0334*/ 	.byte	0x04, 0x0a
        /*0336*/ 	.short	(.L_43 - .L_42)
	.align		4
.L_42:
        /*0338*/ 	.word	index@(.nv.constant0._ZN7cutlass13device_kernelINS_4gemm6kernel13GemmUniversalIN4cute5tupleIJiiiiEEENS1_10collective13CollectiveMmaINS1_34MainloopSm90TmaGmmaWarpSpecializedILi4ENS5_IJNS4_1CILi1EEESB_SB_EEENS1_32KernelTmaWarpSpecializedPingpongEEENS5_IJNSA_ILi64EEENSA_ILi128EEENSA_ILi32EEEEEENS_10tfloat32_tENS5_IJlSB_lEEESJ_SK_NS4_8TiledMMAINS4_8MMA_AtomIJNS4_4SM904GMMA30MMA_64x128x8_F32TF32TF32_SS_TNILNSO_7ScaleInE1ELSQ_1EEEEEENS4_6LayoutISC_NS5_IJNSA_ILi0EEESU_SU_EEEEENS5_IJNS4_10UnderscoreESX_SX_EEEEENS4_13SM90_TMA_LOADENS4_14ComposedLayoutINS4_7SwizzleILi3ELi4ELi3EEENS4_18smem_ptr_flag_bitsILi32EEENST_INS5_IJNSA_ILi8EEESH_EEENS5_IJSH_SB_EEEEEEEvNS4_8identityES10_S1A_vS1B_EENS_8epilogue10collective6detail29Sm90TmaWarpSpecializedAdapterINS1E_15DefaultEpilogueISJ_SK_SK_NS1D_6thread17LinearCombinationISJ_Li1EffLNS1I_9ScaleType4KindE0ELNS_15FloatRoundStyleE2ESJ_EENS1_15EpilogueDefaultEEEEEvvEEEEvNT_6ParamsE)
        /*033c*/ 	.short	0x0210
        /*033e*/ 	.short	0x0470


	//----- nvinfo : EIATTR_SW_WAR
	.align		4
.L_43:
        /*0340*/ 	.byte	0x04, 0x36
        /*0342*/ 	.short	(.L_45 - .L_44)
.L_44:
        /*0344*/ 	.word	0x00000008
.L_45:


//--------------------- .nv.callgraph             --------------------------
	.section	.nv.callgraph,"",@"SHT_CUDA_CALLGRAPH"
	.align	4
	.sectionentsize	8
	.align		4
        /*0000*/ 	.word	0x00000000
	.align		4
        /*0004*/ 	.word	0xffffffff
	.align		4
        /*0008*/ 	.word	index@(_ZN7cutlass13device_kernelINS_4gemm6kernel13GemmUniversalIN4cute5tupleIJiiiiEEENS1_10collective13CollectiveMmaINS1_34MainloopSm90TmaGmmaWarpSpecializedILi4ENS5_IJNS4_1CILi1EEESB_SB_EEENS1_32KernelTmaWarpSpecializedPingpongEEENS5_IJNSA_ILi64EEENSA_ILi128EEENSA_ILi32EEEEEENS_10tfloat32_tENS5_IJlSB_lEEESJ_SK_NS4_8TiledMMAINS4_8MMA_AtomIJNS4_4SM904GMMA30MMA_64x128x8_F32TF32TF32_SS_TNILNSO_7ScaleInE1ELSQ_1EEEEEENS4_6LayoutISC_NS5_IJNSA_ILi0EEESU_SU_EEEEENS5_IJNS4_10UnderscoreESX_SX_EEEEENS4_13SM90_TMA_LOADENS4_14ComposedLayoutINS4_7SwizzleILi3ELi4ELi3EEENS4_18smem_ptr_flag_bitsILi32EEENST_INS5_IJNSA_ILi8EEESH_EEENS5_IJSH_SB_EEEEEEEvNS4_8identityES10_S1A_vS1B_EENS_8epilogue10collective6detail29Sm90TmaWarpSpecializedAdapterINS1E_15DefaultEpilogueISJ_SK_SK_NS1D_6thread17LinearCombinationISJ_Li1EffLNS1I_9ScaleType4KindE0ELNS_15FloatRoundStyleE2ESJ_EENS1_15EpilogueDefaultEEEEEvvEEEEvNT_6ParamsE)
	.align		4
        /*000c*/ 	.word	index@(__assertfail)
	.align		4
        /*0010*/ 	.word	0x00000000
	.align		4
        /*0014*/ 	.word	0xfffffffe
	.align		4
        /*0018*/ 	.word	0x00000000
	.align		4
        /*001c*/ 	.word	0xfffffffd
	.align		4
        /*0020*/ 	.word	0x00000000
	.align		4
        /*0024*/ 	.word	0xfffffffc


//--------------------- .nv.constant4             --------------------------
	.section	.nv.constant4,"a",@progbits
	.align	8
	.align		8
.nv.constant4:
        /*0000*/ 	.dword	__assertfail
	.align		8
        /*0008*/ 	.dword	__unnamed_1
	.align		8
        /*0010*/ 	.dword	_ZN40_INTERNAL_46aff701_4_k_cu_7c8c02b3_207484cuda3std3__45__cpo5beginE
	.align		8
        /*0018*/ 	.dword	_ZN40_INTERNAL_46aff701_4_k_cu_7c8c02b3_207484cuda3std3__45__cpo3endE
	.align		8
        /*0020*/ 	.dword	_ZN40_INTERNAL_46aff701_4_k_cu_7c8c02b3_207484cuda3std3__45__cpo6cbeginE
	.align		8
        /*0028*/ 	.dword	_ZN40_INTERNAL_46aff701_4_k_cu_7c8c02b3_207484cuda3std3__45__cpo4cendE
	.align		8
        /*0030*/ 	.dword	_ZN40_INTERNAL_46aff701_4_k_cu_7c8c02b3_207484cuda3std3__442_GLOBAL__N__46aff701_4_k_cu_7c8c02b3_207486ignoreE
	.align		8
        /*0038*/ 	.dword	_ZN40_INTERNAL_46aff701_4_k_cu_7c8c02b3_207484cuda3std3__419piecewise_constructE
	.align		8
        /*0040*/ 	.dword	_ZN40_INTERNAL_46aff701_4_k_cu_7c8c02b3_207484cuda3std3__48in_placeE
	.align		8
        /*0048*/ 	.dword	_ZN40_INTERNAL_46aff701_4_k_cu_7c8c02b3_207484cuda3std6ranges3__45__cpo4swapE
	.align		8
        /*0050*/ 	.dword	_ZN40_INTERNAL_46aff701_4_k_cu_7c8c02b3_207484cuda3std6ranges3__45__cpo9iter_moveE
	.align		8
        /*0058*/ 	.dword	_ZN40_INTERNAL_46aff701_4_k_cu_7c8c02b3_207484cute7productE
	.align		8
        /*0060*/ 	.dword	_ZN40_INTERNAL_46aff701_4_k_cu_7c8c02b3_207484cute1_E
	.align		8
        /*0068*/ 	.dword	$str$22
	.align		8
        /*0070*/ 	.dword	$str$23


//--------------------- .text._ZN7cutlass13device_kernelINS_4gemm6kernel13GemmUniversalIN4cute5tupleIJiiiiEEENS1_10collective13CollectiveMmaINS1_34MainloopSm90TmaGmmaWarpSpecializedILi4ENS5_IJNS4_1CILi1EEESB_SB_EEENS1_32KernelTmaWarpSpecializedPingpongEEENS5_IJNSA_ILi64EEENSA_ILi128EEENSA_ILi32EEEEEENS_10tfloat32_tENS5_IJlSB_lEEESJ_SK_NS4_8TiledMMAINS4_8MMA_AtomIJNS4_4SM904GMMA30MMA_64x128x8_F32TF32TF32_SS_TNILNSO_7ScaleInE1ELSQ_1EEEEEENS4_6LayoutISC_NS5_IJNSA_ILi0EEESU_SU_EEEEENS5_IJNS4_10UnderscoreESX_SX_EEEEENS4_13SM90_TMA_LOADENS4_14ComposedLayoutINS4_7SwizzleILi3ELi4ELi3EEENS4_18smem_ptr_flag_bitsILi32EEENST_INS5_IJNSA_ILi8EEESH_EEENS5_IJSH_SB_EEEEEEEvNS4_8identityES10_S1A_vS1B_EENS_8epilogue10collective6detail29Sm90TmaWarpSpecializedAdapterINS1E_15DefaultEpilogueISJ_SK_SK_NS1D_6thread17LinearCombinationISJ_Li1EffLNS1I_9ScaleType4KindE0ELNS_15FloatRoundStyleE2ESJ_EENS1_15EpilogueDefaultEEEEEvvEEEEvNT_6ParamsE --------------------------
	.section	.text._ZN7cutlass13device_kernelINS_4gemm6kernel13GemmUniversalIN4cute5tupleIJiiiiEEENS1_10collective13CollectiveMmaINS1_34MainloopSm90TmaGmmaWarpSpecializedILi4ENS5_IJNS4_1CILi1EEESB_SB_EEENS1_32KernelTmaWarpSpecializedPingpongEEENS5_IJNSA_ILi64EEENSA_ILi128EEENSA_ILi32EEEEEENS_10tfloat32_tENS5_IJlSB_lEEESJ_SK_NS4_8TiledMMAINS4_8MMA_AtomIJNS4_4SM904GMMA30MMA_64x128x8_F32TF32TF32_SS_TNILNSO_7ScaleInE1ELSQ_1EEEEEENS4_6LayoutISC_NS5_IJNSA_ILi0EEESU_SU_EEEEENS5_IJNS4_10UnderscoreESX_SX_EEEEENS4_13SM90_TMA_LOADENS4_14ComposedLayoutINS4_7SwizzleILi3ELi4ELi3EEENS4_18smem_ptr_flag_bitsILi32EEENST_INS5_IJNSA_ILi8EEESH_EEENS5_IJSH_SB_EEEEEEEvNS4_8identityES10_S1A_vS1B_EENS_8epilogue10collective6detail29Sm90TmaWarpSpecializedAdapterINS1E_15DefaultEpilogueISJ_SK_SK_NS1D_6thread17LinearCombinationISJ_Li1EffLNS1I_9ScaleType4KindE0ELNS_15FloatRoundStyleE2ESJ_EENS1_15EpilogueDefaultEEEEEvvEEEEvNT_6ParamsE,"ax",@progbits
	.align	128
.text._ZN7cutlass13device_kernelINS_4gemm6kernel13GemmUniversalIN4cute5tupleIJiiiiEEENS1_10collective13CollectiveMmaINS1_34MainloopSm90TmaGmmaWarpSpecializedILi4ENS5_IJNS4_1CILi1EEESB_SB_EEENS1_32KernelTmaWarpSpecializedPingpongEEENS5_IJNSA_ILi64EEENSA_ILi128EEENSA_ILi32EEEEEENS_10tfloat32_tENS5_IJlSB_lEEESJ_SK_NS4_8TiledMMAINS4_8MMA_AtomIJNS4_4SM904GMMA30MMA_64x128x8_F32TF32TF32_SS_TNILNSO_7ScaleInE1ELSQ_1EEEEEENS4_6LayoutISC_NS5_IJNSA_ILi0EEESU_SU_EEEEENS5_IJNS4_10UnderscoreESX_SX_EEEEENS4_13SM90_TMA_LOADENS4_14ComposedLayoutINS4_7SwizzleILi3ELi4ELi3EEENS4_18smem_ptr_flag_bitsILi32EEENST_INS5_IJNSA_ILi8EEESH_EEENS5_IJSH_SB_EEEEEEEvNS4_8identityES10_S1A_vS1B_EENS_8epilogue10collective6detail29Sm90TmaWarpSpecializedAdapterINS1E_15DefaultEpilogueISJ_SK_SK_NS1D_6thread17LinearCombinationISJ_Li1EffLNS1I_9ScaleType4KindE0ELNS_15FloatRoundStyleE2ESJ_EENS1_15EpilogueDefaultEEEEEvvEEEEvNT_6ParamsE:
        .type           _ZN7cutlass13device_kernelINS_4gemm6kernel13GemmUniversalIN4cute5tupleIJiiiiEEENS1_10collective13CollectiveMmaINS1_34MainloopSm90TmaGmmaWarpSpecializedILi4ENS5_IJNS4_1CILi1EEESB_SB_EEENS1_32KernelTmaWarpSpecializedPingpongEEENS5_IJNSA_ILi64EEENSA_ILi128EEENSA_ILi32EEEEEENS_10tfloat32_tENS5_IJlSB_lEEESJ_SK_NS4_8TiledMMAINS4_8MMA_AtomIJNS4_4SM904GMMA30MMA_64x128x8_F32TF32TF32_SS_TNILNSO_7ScaleInE1ELSQ_1EEEEEENS4_6LayoutISC_NS5_IJNSA_ILi0EEESU_SU_EEEEENS5_IJNS4_10UnderscoreESX_SX_EEEEENS4_13SM90_TMA_LOADENS4_14ComposedLayoutINS4_7SwizzleILi3ELi4ELi3EEENS4_18smem_ptr_flag_bitsILi32EEENST_INS5_IJNSA_ILi8EEESH_EEENS5_IJSH_SB_EEEEEEEvNS4_8identityES10_S1A_vS1B_EENS_8epilogue10collective6detail29Sm90TmaWarpSpecializedAdapterINS1E_15DefaultEpilogueISJ_SK_SK_NS1D_6thread17LinearCombinationISJ_Li1EffLNS1I_9ScaleType4KindE0ELNS_15FloatRoundStyleE2ESJ_EENS1_15EpilogueDefaultEEEEEvvEEEEvNT_6ParamsE,@function
        .size           _ZN7cutlass13device_kernelINS_4gemm6kernel13GemmUniversalIN4cute5tupleIJiiiiEEENS1_10collective13CollectiveMmaINS1_34MainloopSm90TmaGmmaWarpSpecializedILi4ENS5_IJNS4_1CILi1EEESB_SB_EEENS1_32KernelTmaWarpSpecializedPingpongEEENS5_IJNSA_ILi64EEENSA_ILi128EEENSA_ILi32EEEEEENS_10tfloat32_tENS5_IJlSB_lEEESJ_SK_NS4_8TiledMMAINS4_8MMA_AtomIJNS4_4SM904GMMA30MMA_64x128x8_F32TF32TF32_SS_TNILNSO_7ScaleInE1ELSQ_1EEEEEENS4_6LayoutISC_NS5_IJNSA_ILi0EEESU_SU_EEEEENS5_IJNS4_10UnderscoreESX_SX_EEEEENS4_13SM90_TMA_LOADENS4_14ComposedLayoutINS4_7SwizzleILi3ELi4ELi3EEENS4_18smem_ptr_flag_bitsILi32EEENST_INS5_IJNSA_ILi8EEESH_EEENS5_IJSH_SB_EEEEEEEvNS4_8identityES10_S1A_vS1B_EENS_8epilogue10collective6detail29Sm90TmaWarpSpecializedAdapterINS1E_15DefaultEpilogueISJ_SK_SK_NS1D_6thread17LinearCombinationISJ_Li1EffLNS1I_9ScaleType4KindE0ELNS_15FloatRoundStyleE2ESJ_EENS1_15EpilogueDefaultEEEEEvvEEEEvNT_6ParamsE,(.L_x_196 - _ZN7cutlass13device_kernelINS_4gemm6kernel13GemmUniversalIN4cute5tupleIJiiiiEEENS1_10collective13CollectiveMmaINS1_34MainloopSm90TmaGmmaWarpSpecializedILi4ENS5_IJNS4_1CILi1EEESB_SB_EEENS1_32KernelTmaWarpSpecializedPingpongEEENS5_IJNSA_ILi64EEENSA_ILi128EEENSA_ILi32EEEEEENS_10tfloat32_tENS5_IJlSB_lEEESJ_SK_NS4_8TiledMMAINS4_8MMA_AtomIJNS4_4SM904GMMA30MMA_64x128x8_F32TF32TF32_SS_TNILNSO_7ScaleInE1ELSQ_1EEEEEENS4_6LayoutISC_NS5_IJNSA_ILi0EEESU_SU_EEEEENS5_IJNS4_10UnderscoreESX_SX_EEEEENS4_13SM90_TMA_LOADENS4_14ComposedLayoutINS4_7SwizzleILi3ELi4ELi3EEENS4_18smem_ptr_flag_bitsILi32EEENST_INS5_IJNSA_ILi8EEESH_EEENS5_IJSH_SB_EEEEEEEvNS4_8identityES10_S1A_vS1B_EENS_8epilogue10collective6detail29Sm90TmaWarpSpecializedAdapterINS1E_15DefaultEpilogueISJ_SK_SK_NS1D_6thread17LinearCombinationISJ_Li1EffLNS1I_9ScaleType4KindE0ELNS_15FloatRoundStyleE2ESJ_EENS1_15EpilogueDefaultEEEEEvvEEEEvNT_6ParamsE)
        .other          _ZN7cutlass13device_kernelINS_4gemm6kernel13GemmUniversalIN4cute5tupleIJiiiiEEENS1_10collective13CollectiveMmaINS1_34MainloopSm90TmaGmmaWarpSpecializedILi4ENS5_IJNS4_1CILi1EEESB_SB_EEENS1_32KernelTmaWarpSpecializedPingpongEEENS5_IJNSA_ILi64EEENSA_ILi128EEENSA_ILi32EEEEEENS_10tfloat32_tENS5_IJlSB_lEEESJ_SK_NS4_8TiledMMAINS4_8MMA_AtomIJNS4_4SM904GMMA30MMA_64x128x8_F32TF32TF32_SS_TNILNSO_7ScaleInE1ELSQ_1EEEEEENS4_6LayoutISC_NS5_IJNSA_ILi0EEESU_SU_EEEEENS5_IJNS4_10UnderscoreESX_SX_EEEEENS4_13SM90_TMA_LOADENS4_14ComposedLayoutINS4_7SwizzleILi3ELi4ELi3EEENS4_18smem_ptr_flag_bitsILi32EEENST_INS5_IJNSA_ILi8EEESH_EEENS5_IJSH_SB_EEEEEEEvNS4_8identityES10_S1A_vS1B_EENS_8epilogue10collective6detail29Sm90TmaWarpSpecializedAdapterINS1E_15DefaultEpilogueISJ_SK_SK_NS1D_6thread17LinearCombinationISJ_Li1EffLNS1I_9ScaleType4KindE0ELNS_15FloatRoundStyleE2ESJ_EENS1_15EpilogueDefaultEEEEEvvEEEEvNT_6ParamsE,@"STO_CUDA_ENTRY STV_DEFAULT"
_ZN7cutlass13device_kernelINS_4gemm6kernel13GemmUniversalIN4cute5tupleIJiiiiEEENS1_10collective13CollectiveMmaINS1_34MainloopSm90TmaGmmaWarpSpecializedILi4ENS5_IJNS4_1CILi1EEESB_SB_EEENS1_32KernelTmaWarpSpecializedPingpongEEENS5_IJNSA_ILi64EEENSA_ILi128EEENSA_ILi32EEEEEENS_10tfloat32_tENS5_IJlSB_lEEESJ_SK_NS4_8TiledMMAINS4_8MMA_AtomIJNS4_4SM904GMMA30MMA_64x128x8_F32TF32TF32_SS_TNILNSO_7ScaleInE1ELSQ_1EEEEEENS4_6LayoutISC_NS5_IJNSA_ILi0EEESU_SU_EEEEENS5_IJNS4_10UnderscoreESX_SX_EEEEENS4_13SM90_TMA_LOADENS4_14ComposedLayoutINS4_7SwizzleILi3ELi4ELi3EEENS4_18smem_ptr_flag_bitsILi32EEENST_INS5_IJNSA_ILi8EEESH_EEENS5_IJSH_SB_EEEEEEEvNS4_8identityES10_S1A_vS1B_EENS_8epilogue10collective6detail29Sm90TmaWarpSpecializedAdapterINS1E_15DefaultEpilogueISJ_SK_SK_NS1D_6thread17LinearCombinationISJ_Li1EffLNS1I_9ScaleType4KindE0ELNS_15FloatRoundStyleE2ESJ_EENS1_15EpilogueDefaultEEEEEvvEEEEvNT_6ParamsE:
[----:B------:R-:W0:Y:S01]  /*0000*/  LDC R1, c[0x0][0x28] ;  /* 0x00000a00ff017b82 */ /* 0x000e220000000800 */
[----:B------:R-:W1:Y:S01]  /*0010*/  S2R R4, SR_TID.X ;  /* 0x0000000000047919 */ /* 0x000e620000002100 */
[----:B------:R-:W-:Y:S01]  /*0020*/  ELECT P0, URZ, PT ;  /* 0x00000000003f782f */ /* 0x000fe20003800000 */
[----:B------:R-:W-:Y:S01]  /*0030*/  BSSY B0, `(.L_x_0) ;  /* 0x0000014000007945 */ /* 0x000fe20003800000 */
[----:B-1----:R-:W-:-:S05]  /*0040*/  SHF.R.U32.HI R0, RZ, 0x5, R4 ;  /* 0x00000005ff007819 */ /* 0x002fca0000011604 */
[----:B------:R-:W1:Y:S02]  /*0050*/  SHFL.IDX PT, R2, R0, RZ, 0x1f ;  /* 0x00001fff00027589 */ /* 0x000e6400000e0000 */
[----:B-1----:R-:W-:Y:S02]  /*0060*/  R2UR UR8, R2 ;  /* 0x00000000020872ca */ /* 0x002fe400000e0000 */
[----:B------:R-:W-:-:S05]  /*0070*/  SHF.R.U32.HI R2, RZ, 0x7, R4 ;  /* 0x00000007ff027819 */ /* 0x000fca0000011604 */
[----:B------:R1:W2:Y:S06]  /*0080*/  SHFL.IDX PT, R3, R2, RZ, 0x1f ;  /* 0x00001fff02037589 */ /* 0x0002ac00000e0000 */
[----:B------:R-:W-:Y:S02]  /*0090*/  USHF.R.S32.HI UR4, URZ, 0x1f, UR8 ;  /* 0x0000001f3f047899 */ /* 0x000fe40008011408 */
[----:B------:R-:W-:Y:S02]  /*00a0*/  ISETP.NE.OR P0, PT, RZ, UR8, !P0 ;  /* 0x00000008ff007c0c */ /* 0x000fe4000c705670 */
[----:B------:R-:W-:-:S04]  /*00b0*/  ULEA.HI UR4, UR4, UR8, URZ, 0x2 ;  /* 0x0000000804047291 */ /* 0x000fc8000f8f103f */
[----:B------:R-:W-:-:S04]  /*00c0*/  ULOP3.LUT UR4, UR4, 0xfffffffc, URZ, 0xc0, !UPT ;  /* 0xfffffffc04047892 */ /* 0x000fc8000f8ec03f */
[----:B------:R-:W-:-:S03]  /*00d0*/  UIADD3 UR8, UR8, -UR4, URZ ;  /* 0x8000000408087290 */ /* 0x000fc6000fffe03f */
[----:B01----:R-:W-:Y:S09]  /*00e0*/  @P0 BRA `(.L_x_1) ;  /* 0x0000000000200947 */ /* 0x003ff20003800000 */
[----:B------:R-:W-:Y:S02]  /*00f0*/  ULDC.64 UR4, c[0x0][0x198] ;  /* 0x0000660000047ab9 */ /* 0x000fe40000000a00 */
[----:B------:R-:W-:Y:S02]  /*0100*/  UIADD3 UR6, UP0, UR4, 0xf0, URZ ;  /* 0x000000f004067890 */ /* 0x000fe4000ff1e03f */
[----:B------:R-:W-:Y:S02]  /*0110*/  UIADD3 UR4, UP1, UR4, 0x1f0, URZ ;  /* 0x000001f004047890 */ /* 0x000fe4000ff3e03f */
[----:B------:R-:W-:Y:S02]  /*0120*/  UIADD3.X UR7, URZ, UR5, URZ, UP0, !UPT ;  /* 0x000000053f077290 */ /* 0x000fe400087fe43f */
[----:B------:R-:W-:-:S07]  /*0130*/  UIADD3.X UR5, URZ, UR5, URZ, UP1, !UPT ;  /* 0x000000053f057290 */ /* 0x000fce0008ffe43f */
[----:B------:R0:W-:Y:S02]  /*0140*/  UTMACCTL.PF [UR6] ;  /* 0x00000000060079b9 */ /* 0x0001e40008040000 */
[----:B------:R0:W-:Y:S02]  /*0150*/  UTMACCTL.PF [UR4] ;  /* 0x00000000040079b9 */ /* 0x0001e40008040000 */
[----:B0-----:R-:W-:Y:S01]  /*0160*/  NOP ;  /* 0x0000000000007918 */ /* 0x001fe20000000000 */
.L_x_1:
[----:B------:R-:W-:Y:S05]  /*0170*/  BSYNC B0 ;  /* 0x0000000000007941 */ /* 0x000fea0003800000 */
.L_x_0:
[----:B------:R-:W0:Y:S01]  /*0180*/  SHFL.IDX PT, R5, R0, RZ, 0x1f ;  /* 0x00001fff00057589 */ /* 0x000e2200000e0000 */
[----:B--2---:R-:W-:Y:S01]  /*0190*/  R2UR UR15, R3 ;  /* 0x00000000030f72ca */ /* 0x004fe200000e0000 */
[----:B------:R-:W-:-:S04]  /*01a0*/  UISETP.NE.AND UP0, UPT, UR8, 0x3, UPT ;  /* 0x000000030800788c */ /* 0x000fc8000bf05270 */
[----:B------:R-:W-:-:S08]  /*01b0*/  UISETP.EQ.OR UP0, UPT, UR8, URZ, !UP0 ;  /* 0x0000003f0800728c */ /* 0x000fd0000c702670 */
[----:B------:R-:W-:Y:S02]  /*01c0*/  UIADD3 UR18, UR15, -0x1, URZ ;  /* 0xffffffff0f127890 */ /* 0x000fe4000fffe03f */
[----:B------:R-:W-:Y:S02]  /*01d0*/  UISETP.EQ.AND UP0, UPT, UR15, URZ, UP0 ;  /* 0x0000003f0f00728c */ /* 0x000fe40008702270 */
[----:B------:R-:W-:Y:S02]  /*01e0*/  UISETP.GE.U32.AND UP1, UPT, UR18, 0x2, UPT ;  /* 0x000000021200788c */ /* 0x000fe4000bf26070 */
[----:B------:R-:W-:Y:S01]  /*01f0*/  USEL UR36, URZ, 0x1, !UP0 ;  /* 0x000000013f247887 */ /* 0x000fe2000c000000 */
[----:B0-----:R-:W-:-:S03]  /*0200*/  ISETP.NE.AND P0, PT, R5, RZ, PT ;  /* 0x000000ff0500720c */ /* 0x001fc60003f05270 */
[----:B------:R-:W-:-:S10]  /*0210*/  USEL UR36, UR36, 0x2, UP1 ;  /* 0x0000000224247887 */ /* 0x000fd40008800000 */
[----:B------:R-:W-:Y:S05]  /*0220*/  @P0 BRA `(.L_x_2) ;  /* 0x0000000000580947 */ /* 0x000fea0003800000 */
[----:B------:R-:W0:Y:S01]  /*0230*/  S2UR UR9, SR_CgaCtaId ;  /* 0x00000000000979c3 */ /* 0x000e220000008800 */
[----:B------:R-:W-:Y:S01]  /*0240*/  UMOV UR4, 0x400 ;  /* 0x0000040000047882 */ /* 0x000fe20000000000 */
[----:B------:R-:W-:Y:S01]  /*0250*/  UMOV UR5, 0x1 ;  /* 0x0000000100057882 */ /* 0x000fe20000000000 */
[----:B------:R-:W-:Y:S01]  /*0260*/  UMOV UR6, 0x80 ;  /* 0x0000008000067882 */ /* 0x000fe20000000000 */
[----:B------:R-:W-:Y:S01]  /*0270*/  ELECT P0, URZ, PT ;  /* 0x00000000003f782f */ /* 0x000fe20003800000 */
[----:B------:R-:W-:-:S04]  /*0280*/  UIADD3 UR6, -UR6, 0x100000, URZ ;  /* 0x0010000006067890 */ /* 0x000fc8000fffe13f */
[----:B------:R-:W-:Y:S02]  /*0290*/  USHF.L.U32 UR7, UR6, 0xb, URZ ;  /* 0x0000000b06077899 */ /* 0x000fe4000800063f */
[----:B------:R-:W-:Y:S02]  /*02a0*/  USHF.L.U32 UR6, UR6, 0x1, URZ ;  /* 0x0000000106067899 */ /* 0x000fe4000800063f */
[----:B0-----:R-:W-:Y:S02]  /*02b0*/  ULEA UR9, UR9, UR4, 0x18 ;  /* 0x0000000409097291 */ /* 0x001fe4000f8ec03f */
[----:B------:R-:W-:-:S04]  /*02c0*/  UIADD3 UR4, -UR5, 0x100000, URZ ;  /* 0x0010000005047890 */ /* 0x000fc8000fffe13f */
[----:B------:R-:W-:Y:S02]  /*02d0*/  USHF.L.U32 UR5, UR4, 0xb, URZ ;  /* 0x0000000b04057899 */ /* 0x000fe4000800063f */
[----:B------:R-:W-:Y:S01]  /*02e0*/  USHF.L.U32 UR4, UR4, 0x1, URZ ;  /* 0x0000000104047899 */ /* 0x000fe2000800063f */
[----:B------:R-:W0:Y:S11]  /*02f0*/  FENCE.VIEW.ASYNC.S ;  /* 0x00000000000073c6 */ /* 0x000e360000000000 */
[----:B0-----:R0:W1:Y:S01]  /*0300*/  SYNCS.EXCH.64 URZ, [UR9], UR4 ;  /* 0x00000004093f75b2 */ /* 0x0010620008000100 */
[----:B------:R0:W2:Y:S01]  /*0310*/  SYNCS.EXCH.64 URZ, [UR9+0x20], UR6 ;  /* 0x00002006093f75b2 */ /* 0x0000a20008000100 */
[----:B------:R0:W3:Y:S01]  /*0320*/  SYNCS.EXCH.64 URZ, [UR9+0x8], UR4 ;  /* 0x00000804093f75b2 */ /* 0x0000e20008000100 */
[----:B------:R0:W4:Y:S01]  /*0330*/  SYNCS.EXCH.64 URZ, [UR9+0x28], UR6 ;  /* 0x00002806093f75b2 */ /* 0x0001220008000100 */
[----:B------:R0:W0:Y:S01]  /*0340*/  SYNCS.EXCH.64 URZ, [UR9+0x10], UR4 ;  /* 0x00001004093f75b2 */ /* 0x0000220008000100 */
[----:B------:R0:W0:Y:S01]  /*0350*/  SYNCS.EXCH.64 URZ, [UR9+0x30], UR6 ;  /* 0x00003006093f75b2 */ /* 0x0000220008000100 */
[----:B------:R0:W0:Y:S01]  /*0360*/  SYNCS.EXCH.64 URZ, [UR9+0x18], UR4 ;  /* 0x00001804093f75b2 */ /* 0x0000220008000100 */
[----:B------:R0:W0:Y:S01]  /*0370*/  SYNCS.EXCH.64 URZ, [UR9+0x38], UR6 ;  /* 0x00003806093f75b2 */ /* 0x0000220008000100 */
[----:B------:R-:W-:Y:S01]  /*0380*/  NOP ;  /* 0x0000000000007918 */ /* 0x000fe20000000000 */
.L_x_2:
[----:B------:R-:W5:Y:S01]  /*0390*/  SHFL.IDX PT, R5, R0, RZ, 0x1f ;  /* 0x00001fff00057589 */ /* 0x000f6200000e0000 */
[----:B------:R-:W-:Y:S01]  /*03a0*/  ELECT P0, URZ, PT ;  /* 0x00000000003f782f */ /* 0x000fe20003800000 */
[----:B------:R-:W-:Y:S01]  /*03b0*/  NOP ;  /* 0x0000000000007918 */ /* 0x000fe20000000000 */
[----:B------:R-:W-:Y:S01]  /*03c0*/  ELECT P1, URZ, PT ;  /* 0x00000000003f782f */ /* 0x000fe20003820000 */
[----:B------:R-:W1:Y:S01]  /*03d0*/  SHFL.IDX PT, R3, R0, RZ, 0x1f ;  /* 0x00001fff00037589 */ /* 0x000e6200000e0000 */
[----:B0-----:R-:W-:Y:S01]  /*03e0*/  UMOV UR4, 0x20 ;  /* 0x0000002000047882 */ /* 0x001fe20000000000 */
[----:B------:R-:W-:Y:S01]  /*03f0*/  UMOV UR12, 0x80 ;  /* 0x00000080000c7882 */ /* 0x000fe20000000000 */
[----:B------:R-:W-:Y:S01]  /*0400*/  NOP ;  /* 0x0000000000007918 */ /* 0x000fe20000000000 */
[----:B------:R0:W0:Y:S01]  /*0410*/  SHFL.IDX PT, R95, R2, RZ, 0x1f ;  /* 0x00001fff025f7589 */ /* 0x00002200000e0000 */
[----:B------:R-:W-:Y:S01]  /*0420*/  ULDC.64 UR54, c[0x0][0x208] ;  /* 0x0000820000367ab9 */ /* 0x000fe20000000a00 */
[----:B-----5:R-:W-:-:S02]  /*0430*/  ISETP.NE.OR P0, PT, R5, RZ, !P0 ;  /* 0x000000ff0500720c */ /* 0x020fc40004705670 */
[----:B-1----:R-:W-:Y:S02]  /*0440*/  ISETP.NE.OR P1, PT, R3, RZ, !P1 ;  /* 0x000000ff0300720c */ /* 0x002fe40004f25670 */
[----:B------:R-:W-:-:S04]  /*0450*/  SHF.R.S32.HI R3, RZ, 0x1f, R4 ;  /* 0x0000001fff037819 */ /* 0x000fc80000011404 */
[----:B------:R-:W-:-:S05]  /*0460*/  LEA.HI R3, R3, R4, RZ, 0x7 ;  /* 0x0000000403037211 */ /* 0x000fca00078f38ff */
[----:B------:R-:W-:Y:S01]  /*0470*/  VOTEU.ALL UP0, P0 ;  /* 0x00000000003f7886 */ /* 0x000fe20000000000 */
[----:B------:R-:W-:Y:S01]  /*0480*/  LOP3.LUT R3, R3, 0xffffff80, RZ, 0xc0, !PT ;  /* 0xffffff8003037812 */ /* 0x000fe200078ec0ff */
[----:B------:R-:W-:-:S03]  /*0490*/  VOTEU.ALL UP1, P1 ;  /* 0x00000000003f7886 */ /* 0x000fc60000820000 */
[----:B------:R-:W1:Y:S01]  /*04a0*/  @!UP0 S2UR UR7, SR_CgaCtaId ;  /* 0x00000000000789c3 */ /* 0x000e620000008800 */
[----:B------:R-:W-:Y:S01]  /*04b0*/  @!UP0 UMOV UR6, 0x400 ;  /* 0x0000040000068882 */ /* 0x000fe20000000000 */
[----:B------:R-:W-:-:S04]  /*04c0*/  @!UP0 UIADD3 UR4, -UR4, 0x100000, URZ ;  /* 0x0010000004048890 */ /* 0x000fc8000fffe13f */
[----:B------:R-:W-:Y:S02]  /*04d0*/  @!UP0 USHF.L.U32 UR5, UR4, 0xb, URZ ;  /* 0x0000000b04058899 */ /* 0x000fe4000800063f */
[----:B------:R-:W-:Y:S01]  /*04e0*/  @!UP0 USHF.L.U32 UR4, UR4, 0x1, URZ ;  /* 0x0000000104048899 */ /* 0x000fe2000800063f */
[----:B------:R-:W-:Y:S01]  /*04f0*/  IMAD.IADD R3, R4, 0x1, -R3 ;  /* 0x0000000104037824 */ /* 0x000fe200078e0a03 */
[----:B------:R-:W-:Y:S01]  /*0500*/  @!UP1 UMOV UR10, 0x400 ;  /* 0x00000400000a9882 */ /* 0x000fe20000000000 */
[----:B------:R-:W-:Y:S01]  /*0510*/  VOTEU.ALL UP2, P1 ;  /* 0x00000000003f7886 */ /* 0x000fe20000840000 */
[----:B------:R-:W-:Y:S01]  /*0520*/  VOTEU.ALL UP3, P1 ;  /* 0x00000000003f7886 */ /* 0x000fe20000860000 */
[----:B------:R-:W-:Y:S01]  /*0530*/  VOTEU.ALL UP4, P1 ;  /* 0x00000000003f7886 */ /* 0x000fe20000880000 */
[----:B------:R-:W5:Y:S01]  /*0540*/  @!UP1 S2UR UR11, SR_CgaCtaId ;  /* 0x00000000000b99c3 */ /* 0x000f620000008800 */
[----:B------:R-:W-:Y:S01]  /*0550*/  VOTEU.ALL UP5, P1 ;  /* 0x00000000003f7886 */ /* 0x000fe200008a0000 */
[----:B------:R-:W-:Y:S01]  /*0560*/  ISETP.NE.AND P1, PT, RZ, UR15, PT ;  /* 0x0000000fff007c0c */ /* 0x000fe2000bf25270 */
[----:B-1----:R-:W-:-:S02]  /*0570*/  @!UP0 ULEA UR9, UR7, UR6, 0x18 ;  /* 0x0000000607098291 */ /* 0x002fc4000f8ec03f */
[----:B------:R-:W-:-:S04]  /*0580*/  @!UP1 UIADD3 UR6, -UR12, 0x100000, URZ ;  /* 0x001000000c069890 */ /* 0x000fc8000fffe13f */
[----:B------:R-:W-:Y:S02]  /*0590*/  @!UP1 USHF.L.U32 UR7, UR6, 0xb, URZ ;  /* 0x0000000b06079899 */ /* 0x000fe4000800063f */
[----:B------:R-:W-:Y:S01]  /*05a0*/  @!UP1 USHF.L.U32 UR6, UR6, 0x1, URZ ;  /* 0x0000000106069899 */ /* 0x000fe2000800063f */
[----:B------:R-:W-:Y:S01]  /*05b0*/  VOTEU.ALL UP0, P0 ;  /* 0x00000000003f7886 */ /* 0x000fe20000000000 */
[----:B-----5:R-:W-:Y:S01]  /*05c0*/  @!UP1 ULEA UR10, UR11, UR10, 0x18 ;  /* 0x0000000a0b0a9291 */ /* 0x020fe2000f8ec03f */
[----:B------:R-:W-:Y:S01]  /*05d0*/  VOTEU.ALL UP1, P0 ;  /* 0x00000000003f7886 */ /* 0x000fe20000020000 */
[----:B------:R-:W1:Y:S02]  /*05e0*/  FENCE.VIEW.ASYNC.S ;  /* 0x00000000000073c6 */ /* 0x000e640000000000 */
[----:B-1----:R-:W2:Y:S02]  /*05f0*/  @!UP0 SYNCS.EXCH.64 URZ, [UR9+0x70], UR4 ;  /* 0x00007004093f85b2 */ /* 0x002ea40008000100 */
[----:B------:R1:W2:Y:S01]  /*0600*/  @!UP1 SYNCS.EXCH.64 URZ, [UR9+0x78], UR4 ;  /* 0x00007804093f95b2 */ /* 0x0002a20008000100 */
[----:B------:R-:W-:Y:S01]  /*0610*/  NOP ;  /* 0x0000000000007918 */ /* 0x000fe20000000000 */
[----:B-1----:R-:W-:-:S02]  /*0620*/  ULDC.64 UR4, c[0x0][0x598] ;  /* 0x0001660000047ab9 */ /* 0x002fc40000000a00 */
[----:B------:R-:W-:Y:S02]  /*0630*/  ISETP.NE.U32.AND P0, PT, RZ, UR4, PT ;  /* 0x00000004ff007c0c */ /* 0x000fe4000bf05070 */
[----:B------:R1:W2:Y:S02]  /*0640*/  @!UP2 SYNCS.EXCH.64 URZ, [UR10+0x50], UR6 ;  /* 0x000050060a3fa5b2 */ /* 0x0002a40008000100 */
[----:B------:R-:W-:Y:S01]  /*0650*/  ISETP.NE.AND.EX P0, PT, RZ, UR5, PT, P0 ;  /* 0x00000005ff007c0c */ /* 0x000fe2000bf05300 */
[----:B------:R1:W2:Y:S01]  /*0660*/  @!UP3 SYNCS.EXCH.64 URZ, [UR10+0x58], UR6 ;  /* 0x000058060a3fb5b2 */ /* 0x0002a20008000100 */
[----:B------:R1:W2:Y:S01]  /*0670*/  @!UP4 SYNCS.EXCH.64 URZ, [UR10+0x60], UR6 ;  /* 0x000060060a3fc5b2 */ /* 0x0002a20008000100 */
[----:B------:R1:W2:Y:S01]  /*0680*/  @!UP5 SYNCS.EXCH.64 URZ, [UR10+0x68], UR6 ;  /* 0x000068060a3fd5b2 */ /* 0x0002a20008000100 */
[----:B------:R-:W-:Y:S01]  /*0690*/  NOP ;  /* 0x0000000000007918 */ /* 0x000fe20000000000 */
[----:B--234-:R-:W-:Y:S08]  /*06a0*/  BAR.SYNC.DEFER_BLOCKING 0x0 ;  /* 0x0000000000007b1d */ /* 0x01cff00000010000 */
[----:B01----:R-:W-:Y:S05]  /*06b0*/  @!P0 BRA `(.L_x_3) ;  /* 0x00000000001c8947 */ /* 0x003fea0003800000 */
[----:B------:R-:W0:Y:S02]  /*06c0*/  LDC.64 R6, c[0x0][0x598] ;  /* 0x00016600ff067b82 */ /* 0x000e240000000a00 */
[----:B0-----:R-:W2:Y:S02]  /*06d0*/  LDG.E.64 R6, desc[UR54][R6.64] ;  /* 0x0000003606067981 */ /* 0x001ea4000c1e1b00 */
[----:B--2---:R-:W-:-:S04]  /*06e0*/  ISETP.NE.U32.AND P0, PT, R6, RZ, PT ;  /* 0x000000ff0600720c */ /* 0x004fc80003f05070 */
[----:B------:R-:W-:-:S13]  /*06f0*/  ISETP.NE.AND.EX P0, PT, R7, RZ, PT, P0 ;  /* 0x000000ff0700720c */ /* 0x000fda0003f05300 */
[----:B------:R-:W-:Y:S05]  /*0700*/  @!P0 BRA `(.L_x_3) ;  /* 0x0000000000088947 */ /* 0x000fea0003800000 */
[----:B------:R1:W5:Y:S01]  /*0710*/  LD.E R22, desc[UR54][R6.64] ;  /* 0x0000003606167980 */ /* 0x000362000c101900 */
[----:B------:R-:W-:Y:S05]  /*0720*/  BRA `(.L_x_4) ;  /* 0x0000000000247947 */ /* 0x000fea0003800000 */
.L_x_3:
[----:B------:R-:W-:Y:S02]  /*0730*/  ULDC.64 UR4, c[0x0][0x588] ;  /* 0x0001620000047ab9 */ /* 0x000fe40000000a00 */
[----:B------:R-:W-:-:S04]  /*0740*/  ISETP.NE.U32.AND P0, PT, RZ, UR4, PT ;  /* 0x00000004ff007c0c */ /* 0x000fc8000bf05070 */
[----:B------:R-:W-:-:S13]  /*0750*/  ISETP.NE.AND.EX P0, PT, RZ, UR5, PT, P0 ;  /* 0x00000005ff007c0c */ /* 0x000fda000bf05300 */
[----:B------:R-:W-:Y:S05]  /*0760*/  @!P0 BRA `(.L_x_5) ;  /* 0x00000000000c8947 */ /* 0x000fea0003800000 */
[----:B------:R-:W0:Y:S02]  /*0770*/  LDC.64 R22, c[0x0][0x588] ;  /* 0x00016200ff167b82 */ /* 0x000e240000000a00 */
[----:B0-----:R0:W5:Y:S01]  /*0780*/  LDG.E R22, desc[UR54][R22.64] ;  /* 0x0000003616167981 */ /* 0x001162000c1e1900 */
[----:B------:R-:W-:Y:S05]  /*0790*/  BRA `(.L_x_4) ;  /* 0x0000000000087947 */ /* 0x000fea0003800000 */
.L_x_5:
[----:B------:R-:W-:Y:S02]  /*07a0*/  ULDC UR4, c[0x0][0x580] ;  /* 0x0001600000047ab9 */ /* 0x000fe40000000800 */
[----:B------:R-:W-:-:S07]  /*07b0*/  IMAD.U32 R22, RZ, RZ, UR4 ;  /* 0x00000004ff167e24 */ /* 0x000fce000f8e00ff */
.L_x_4:
[----:B------:R-:W-:Y:S02]  /*07c0*/  ULDC.64 UR4, c[0x0][0x5a0] ;  /* 0x0001680000047ab9 */ /* 0x000fe40000000a00 */
[----:B------:R-:W-:-:S04]  /*07d0*/  ISETP.NE.U32.AND P0, PT, RZ, UR4, PT ;  /* 0x00000004ff007c0c */ /* 0x000fc8000bf05070 */
[----:B------:R-:W-:-:S13]  /*07e0*/  ISETP.NE.AND.EX P0, PT, RZ, UR5, PT, P0 ;  /* 0x00000005ff007c0c */ /* 0x000fda000bf05300 */
[----:B------:R-:W-:Y:S05]  /*07f0*/  @!P0 BRA `(.L_x_6) ;  /* 0x00000000001c8947 */ /* 0x000fea0003800000 */
[----:B-1----:R-:W1:Y:S02]  /*0800*/  LDC.64 R6, c[0x0][0x5a0] ;  /* 0x00016800ff067b82 */ /* 0x002e640000000a00 */
[----:B-1----:R-:W2:Y:S02]  /*0810*/  LDG.E.64 R6, desc[UR54][R6.64] ;  /* 0x0000003606067981 */ /* 0x002ea4000c1e1b00 */
[----:B--2---:R-:W-:-:S04]  /*0820*/  ISETP.NE.U32.AND P0, PT, R6, RZ, PT ;  /* 0x000000ff0600720c */ /* 0x004fc80003f05070 */
[----:B------:R-:W-:-:S13]  /*0830*/  ISETP.NE.AND.EX P0, PT, R7, RZ, PT, P0 ;  /* 0x000000ff0700720c */ /* 0x000fda0003f05300 */
[----:B------:R-:W-:Y:S05]  /*0840*/  @!P0 BRA `(.L_x_6) ;  /* 0x0000000000088947 */ /* 0x000fea0003800000 */
[----:B0-----:R2:W5:Y:S01]  /*0850*/  LD.E R23, desc[UR54][R6.64] ;  /* 0x0000003606177980 */ /* 0x001562000c101900 */
[----:B------:R-:W-:Y:S05]  /*0860*/  BRA `(.L_x_7) ;  /* 0x0000000000247947 */ /* 0x000fea0003800000 */
.L_x_6:
[----:B------:R-:W-:Y:S02]  /*0870*/  ULDC.64 UR4, c[0x0][0x590] ;  /* 0x0001640000047ab9 */ /* 0x000fe40000000a00 */
[----:B------:R-:W-:-:S04]  /*0880*/  ISETP.NE.U32.AND P0, PT, RZ, UR4, PT ;  /* 0x00000004ff007c0c */ /* 0x000fc8000bf05070 */
[----:B------:R-:W-:-:S13]  /*0890*/  ISETP.NE.AND.EX P0, PT, RZ, UR5, PT, P0 ;  /* 0x00000005ff007c0c */ /* 0x000fda000bf05300 */
[----:B------:R-:W-:Y:S05]  /*08a0*/  @!P0 BRA `(.L_x_8) ;  /* 0x00000000000c8947 */ /* 0x000fea0003800000 */
[----:B-1----:R-:W0:Y:S02]  /*08b0*/  LDC.64 R6, c[0x0][0x590] ;  /* 0x00016400ff067b82 */ /* 0x002e240000000a00 */
[----:B0-----:R0:W5:Y:S01]  /*08c0*/  LDG.E R23, desc[UR54][R6.64] ;  /* 0x0000003606177981 */ /* 0x001162000c1e1900 */
[----:B------:R-:W-:Y:S05]  /*08d0*/  BRA `(.L_x_7) ;  /* 0x0000000000087947 */ /* 0x000fea0003800000 */
.L_x_8:
[----:B------:R-:W-:Y:S02]  /*08e0*/  ULDC UR4, c[0x0][0x584] ;  /* 0x0001610000047ab9 */ /* 0x000fe40000000800 */
[----:B0-----:R-:W-:-:S07]  /*08f0*/  IMAD.U32 R23, RZ, RZ, UR4 ;  /* 0x00000004ff177e24 */ /* 0x001fce000f8e00ff */
.L_x_7:
[----:B------:R-:W3:Y:S01]  /*0900*/  S2UR UR10, SR_CTAID.Y ;  /* 0x00000000000a79c3 */ /* 0x000ee20000002600 */
[----:B------:R-:W-:Y:S01]  /*0910*/  ULDC UR5, c[0x0][0x65c] ;  /* 0x0001970000057ab9 */ /* 0x000fe20000000800 */
[----:B------:R-:W-:Y:S01]  /*0920*/  UISETP.NE.AND UP0, UPT, UR15, 0x2, UPT ;  /* 0x000000020f00788c */ /* 0x000fe2000bf05270 */
[----:B------:R-:W-:Y:S01]  /*0930*/  IMAD.MOV.U32 R18, RZ, RZ, -0x1 ;  /* 0xffffffffff127424 */ /* 0x000fe200078e00ff */
[----:B------:R-:W-:Y:S01]  /*0940*/  UISETP.NE.AND UP2, UPT, UR5, 0x1, UPT ;  /* 0x000000010500788c */ /* 0x000fe2000bf45270 */
[----:B------:R-:W-:Y:S02]  /*0950*/  IMAD.MOV.U32 R2, RZ, RZ, -0x1 ;  /* 0xffffffffff027424 */ /* 0x000fe400078e00ff */
[----:B------:R-:W-:Y:S01]  /*0960*/  IMAD.MOV.U32 R19, RZ, RZ, -0x1 ;  /* 0xffffffffff137424 */ /* 0x000fe200078e00ff */
[----:B------:R-:W4:Y:S01]  /*0970*/  S2UR UR4, SR_CTAID.X ;  /* 0x00000000000479c3 */ /* 0x000f220000002500 */
[----:B------:R-:W-:-:S06]  /*0980*/  UP2UR UR38, UPR, URZ, 0x4 ;  /* 0x000000043f267883 */ /* 0x000fcc0008000000 */
[----:B------:R-:W-:Y:S01]  /*0990*/  @UP2 ULDC UR12, c[0x0][0x10] ;  /* 0x00000400000c2ab9 */ /* 0x000fe20000000800 */
[----:B------:R-:W-:Y:S01]  /*09a0*/  @UP2 UMOV UR7, URZ ;  /* 0x0000003f00072c82 */ /* 0x000fe20008000000 */
[----:B------:R-:W-:Y:S01]  /*09b0*/  @UP2 UMOV UR5, URZ ;  /* 0x0000003f00052c82 */ /* 0x000fe20008000000 */
[----:B012---:R-:W0:Y:S01]  /*09c0*/  LDC.64 R6, c[0x0][0x650] ;  /* 0x00019400ff067b82 */ /* 0x007e220000000a00 */
[----:B---3--:R-:W-:Y:S02]  /*09d0*/  @UP2 UMOV UR9, UR10 ;  /* 0x0000000a00092c82 */ /* 0x008fe40008000000 */
[----:B------:R-:W-:Y:S01]  /*09e0*/  @UP2 UMOV UR6, UR9 ;  /* 0x0000000900062c82 */ /* 0x000fe20008000000 */
[----:B------:R-:W-:Y:S01]  /*09f0*/  @!UP2 UMOV UR9, UR10 ;  /* 0x0000000a0009ac82 */ /* 0x000fe20008000000 */
[----:B----4-:R-:W-:-:S03]  /*0a00*/  @UP2 UIMAD.WIDE.U32 UR12, UR4, UR12, UR6 ;  /* 0x0000000c040c22a5 */ /* 0x010fc6000f8e0006 */
[----:B------:R-:W-:Y:S01]  /*0a10*/  @!UP2 ULDC UR6, c[0x0][0xc] ;  /* 0x000003000006aab9 */ /* 0x000fe20000000800 */
[----:B------:R-:W-:Y:S01]  /*0a20*/  @UP2 UIADD3 UR14, UR13, UR5, URZ ;  /* 0x000000050d0e2290 */ /* 0x000fe2000fffe03f */
[----:B------:R-:W-:Y:S02]  /*0a30*/  ULDC UR10, c[0x0][0xc] ;  /* 0x00000300000a7ab9 */ /* 0x000fe40000000800 */
[----:B------:R-:W-:Y:S01]  /*0a40*/  UMOV UR5, URZ ;  /* 0x0000003f00057c82 */ /* 0x000fe20008000000 */
[----:B------:R-:W-:Y:S01]  /*0a50*/  ULDC UR11, c[0x0][0x10] ;  /* 0x00000400000b7ab9 */ /* 0x000fe20000000800 */
[----:B------:R-:W-:Y:S02]  /*0a60*/  @!UP2 UIMAD.WIDE.U32 UR6, UR6, UR9, UR4 ;  /* 0x000000090606a2a5 */ /* 0x000fe4000f8e0004 */
[----:B------:R-:W-:Y:S01]  /*0a70*/  UIMAD.WIDE.U32 UR10, UR10, UR11, URZ ;  /* 0x0000000b0a0a72a5 */ /* 0x000fe2000f8e003f */
[----:B------:R-:W-:-:S03]  /*0a80*/  ULDC UR13, c[0x0][0x14] ;  /* 0x00000500000d7ab9 */ /* 0x000fc60000000800 */
[----:B------:R-:W-:Y:S02]  /*0a90*/  UIMAD.WIDE.U32 UR52, UR10, UR13, URZ ;  /* 0x0000000d0a3472a5 */ /* 0x000fe4000f8e003f */
[----:B------:R-:W-:Y:S01]  /*0aa0*/  UIMAD UR37, UR11, UR13, URZ ;  /* 0x0000000d0b2572a4 */ /* 0x000fe2000f8e023f */
[----:B------:R-:W-:Y:S01]  /*0ab0*/  @!UP2 UMOV UR12, UR6 ;  /* 0x00000006000cac82 */ /* 0x000fe20008000000 */
[----:B------:R-:W-:Y:S02]  /*0ac0*/  @!UP2 UMOV UR14, UR7 ;  /* 0x00000007000eac82 */ /* 0x000fe40008000000 */
[----:B------:R-:W-:Y:S02]  /*0ad0*/  UIADD3 UR37, UR53, UR37, URZ ;  /* 0x0000002535257290 */ /* 0x000fe4000fffe03f */
[----:B------:R-:W-:-:S04]  /*0ae0*/  UIADD3 UR6, UP1, UR12, UR52, URZ ;  /* 0x000000340c067290 */ /* 0x000fc8000ff3e03f */
[----:B------:R-:W-:Y:S02]  /*0af0*/  UIADD3.X UR7, UR14, UR37, URZ, UP1, !UPT ;  /* 0x000000250e077290 */ /* 0x000fe40008ffe43f */
[----:B------:R-:W-:Y:S02]  /*0b00*/  USEL UR6, UR6, UR12, !UP0 ;  /* 0x0000000c06067287 */ /* 0x000fe4000c000000 */
[----:B------:R-:W-:-:S04]  /*0b10*/  USEL UR7, UR7, UR14, !UP0 ;  /* 0x0000000e07077287 */ /* 0x000fc8000c000000 */
[----:B0-----:R-:W-:Y:S01]  /*0b20*/  ISETP.LE.U32.AND P0, PT, R6, UR6, PT ;  /* 0x0000000606007c0c */ /* 0x001fe2000bf03070 */
[----:B------:R-:W-:Y:S02]  /*0b30*/  IMAD.U32 R16, RZ, RZ, UR6 ;  /* 0x00000006ff107e24 */ /* 0x000fe4000f8e00ff */
[----:B------:R-:W-:Y:S02]  /*0b40*/  IMAD.U32 R0, RZ, RZ, UR7 ;  /* 0x00000007ff007e24 */ /* 0x000fe4000f8e00ff */
[----:B------:R-:W-:-:S03]  /*0b50*/  IMAD.U32 R17, RZ, RZ, UR7 ;  /* 0x00000007ff117e24 */ /* 0x000fc6000f8e00ff */
[----:B------:R-:W-:Y:S02]  /*0b60*/  ISETP.GE.U32.AND.EX P0, PT, R0, R7, PT, P0 ;  /* 0x000000070000720c */ /* 0x000fe40003f06100 */
[----:B------:R-:W-:-:S11]  /*0b70*/  PRMT R0, RZ, 0x7610, R0 ;  /* 0x00007610ff007816 */ /* 0x000fd60000000000 */
[----:B------:R-:W-:Y:S05]  /*0b80*/  @P0 BRA `(.L_x_9) ;  /* 0x00000004008c0947 */ /* 0x000fea0003800000 */
[----:B------:R-:W-:Y:S01]  /*0b90*/  I2FP.F32.U32 R0, UR4 ;  /* 0x0000000400007c45 */ /* 0x000fe20008201000 */
[----:B------:R-:W-:Y:S01]  /*0ba0*/  ULDC.64 UR16, c[0x0][0x628] ;  /* 0x00018a0000107ab9 */ /* 0x000fe20000000a00 */
[----:B------:R-:W-:Y:S01]  /*0bb0*/  ULDC UR6, c[0x0][0x150] ;  /* 0x0000540000067ab9 */ /* 0x000fe20000000800 */
[----:B------:R-:W-:Y:S01]  /*0bc0*/  ISETP.NE.U32.AND P0, PT, RZ, UR16, PT ;  /* 0x00000010ff007c0c */ /* 0x000fe2000bf05070 */
[----:B------:R-:W-:Y:S01]  /*0bd0*/  ULDC UR15, c[0x0][0x630] ;  /* 0x00018c00000f7ab9 */ /* 0x000fe20000000800 */
[----:B------:R-:W-:Y:S01]  /*0be0*/  FMUL R0, R0, UR6 ;  /* 0x0000000600007c20 */ /* 0x000fe20008400000 */
[----:B------:R-:W-:Y:S01]  /*0bf0*/  R2UR UR19, R16 ;  /* 0x00000000101372ca */ /* 0x000fe200000e0000 */
[----:B------:R-:W-:Y:S01]  /*0c00*/  ULDC UR21, c[0x0][0x154] ;  /* 0x0000550000157ab9 */ /* 0x000fe20000000800 */
[----:B------:R-:W-:Y:S01]  /*0c10*/  ISETP.NE.AND.EX P0, PT, RZ, UR17, PT, P0 ;  /* 0x00000011ff007c0c */ /* 0x000fe2000bf05300 */
[----:B------:R0:W1:Y:S01]  /*0c20*/  F2I.U32.TRUNC.NTZ R2, R0 ;  /* 0x0000000000027305 */ /* 0x000062000020f000 */
[----:B------:R-:W-:-:S02]  /*0c30*/  R2UR UR20, R17 ;  /* 0x00000000111472ca */ /* 0x000fc400000e0000 */
[----:B------:R-:W-:Y:S02]  /*0c40*/  R2UR UR6, R16 ;  /* 0x00000000100672ca */ /* 0x000fe400000e0000 */
[----:B------:R-:W-:-:S07]  /*0c50*/  R2UR UR7, R17 ;  /* 0x00000000110772ca */ /* 0x000fce00000e0000 */
[----:B0-----:R-:W-:Y:S08]  /*0c60*/  @!P0 BRA `(.L_x_10) ;  /* 0x0000000000308947 */ /* 0x001ff00003800000 */
[----:B------:R-:W-:Y:S01]  /*0c70*/  R2UR UR6, R16 ;  /* 0x00000000100672ca */ /* 0x000fe200000e0000 */
[----:B------:R-:W-:Y:S01]  /*0c80*/  ULDC UR12, c[0x0][0x634] ;  /* 0x00018d00000c7ab9 */ /* 0x000fe20000000800 */
[----:B------:R-:W-:-:S11]  /*0c90*/  R2UR UR14, R17 ;  /* 0x00000000110e72ca */ /* 0x000fd600000e0000 */
[----:B------:R-:W-:-:S04]  /*0ca0*/  UIADD3 UR12, UP1, UR6, UR12, URZ ;  /* 0x0000000c060c7290 */ /* 0x000fc8000ff3e03f */
[----:B------:R-:W-:-:S04]  /*0cb0*/  UIADD3.X UR14, URZ, UR14, URZ, UP1, !UPT ;  /* 0x0000000e3f0e7290 */ /* 0x000fc80008ffe43f */
[----:B------:R-:W-:-:S04]  /*0cc0*/  UIMAD.WIDE.U32 UR6, UR14, UR16, URZ ;  /* 0x000000100e0672a5 */ /* 0x000fc8000f8e003f */
[----:B------:R-:W-:Y:S02]  /*0cd0*/  UIMAD.WIDE.U32 UR10, UP1, UR12, UR17, UR6 ;  /* 0x000000110c0a72a5 */ /* 0x000fe4000f820006 */
[----:B------:R-:W-:Y:S02]  /*0ce0*/  UIMAD.WIDE.U32 UR6, UR12, UR16, URZ ;  /* 0x000000100c0672a5 */ /* 0x000fe4000f8e003f */
[----:B------:R-:W-:Y:S02]  /*0cf0*/  UIADD3.X UR13, URZ, URZ, URZ, UP1, !UPT ;  /* 0x0000003f3f0d7290 */ /* 0x000fe40008ffe43f */
[----:B------:R-:W-:Y:S01]  /*0d00*/  UIADD3 URZ, UP1, UR7, UR10, URZ ;  /* 0x0000000a073f7290 */ /* 0x000fe2000ff3e03f */
[----:B------:R-:W-:-:S03]  /*0d10*/  UMOV UR12, UR11 ;  /* 0x0000000b000c7c82 */ /* 0x000fc60008000000 */
[----:B------:R-:W-:-:S12]  /*0d20*/  UIMAD.WIDE.U32.X UR6, UR14, UR17, UR12, UP1 ;  /* 0x000000110e0672a5 */ /* 0x000fd800088e040c */
.L_x_10:
[----:B------:R-:W-:Y:S01]  /*0d30*/  USHF.R.U64 UR5, UR6, UR15, UR7 ;  /* 0x0000000f06057299 */ /* 0x000fe20008001207 */
[----:B------:R-:W-:Y:S01]  /*0d40*/  I2FP.F32.U32 R0, UR9 ;  /* 0x0000000900007c45 */ /* 0x000fe20008201000 */
[----:B------:R-:W-:Y:S01]  /*0d50*/  USHF.R.U32.HI UR6, URZ, UR15, UR7 ;  /* 0x0000000f3f067299 */ /* 0x000fe20008011607 */
[----:B-1----:R-:W-:Y:S01]  /*0d60*/  R2UR UR14, R2 ;  /* 0x00000000020e72ca */ /* 0x002fe200000e0000 */
[----:B------:R-:W-:Y:S02]  /*0d70*/  UIADD3 UR17, UP1, URZ, -UR5, URZ ;  /* 0x800000053f117290 */ /* 0x000fe4000ff3e03f */
[----:B------:R-:W-:Y:S01]  /*0d80*/  FMUL R0, R0, UR21 ;  /* 0x0000001500007c20 */ /* 0x000fe20008400000 */
[----:B------:R-:W-:Y:S01]  /*0d90*/  ULDC.64 UR10, c[0x0][0x620] ;  /* 0x00018800000a7ab9 */ /* 0x000fe20000000a00 */
[----:B------:R-:W-:Y:S01]  /*0da0*/  UIADD3.X UR6, URZ, ~UR6, URZ, UP1, !UPT ;  /* 0x800000063f067290 */ /* 0x000fe20008ffe43f */
[----:B------:R-:W-:Y:S01]  /*0db0*/  UMOV UR12, UR19 ;  /* 0x00000013000c7c82 */ /* 0x000fe20008000000 */
[----:B------:R-:W-:-:S02]  /*0dc0*/  UMOV UR13, UR20 ;  /* 0x00000014000d7c82 */ /* 0x000fc40008000000 */
[----:B------:R-:W-:Y:S01]  /*0dd0*/  UIMAD UR6, UR6, UR10, URZ ;  /* 0x0000000a060672a4 */ /* 0x000fe2000f8e023f */
[----:B------:R-:W0:Y:S01]  /*0de0*/  F2I.U32.TRUNC.NTZ R0, R0 ;  /* 0x0000000000007305 */ /* 0x000e22000020f000 */
[----:B------:R-:W-:Y:S02]  /*0df0*/  UIMAD.WIDE.U32 UR12, UR17, UR10, UR12 ;  /* 0x0000000a110c72a5 */ /* 0x000fe4000f8e000c */
[----:B------:R-:W-:Y:S01]  /*0e00*/  UIMAD UR17, UR17, UR11, UR6 ;  /* 0x0000000b111172a4 */ /* 0x000fe2000f8e0206 */
[----:B------:R-:W-:Y:S01]  /*0e10*/  ULDC UR24, c[0x0][0x658] ;  /* 0x0001960000187ab9 */ /* 0x000fe20000000800 */
[----:B------:R-:W-:Y:S02]  /*0e20*/  UMOV UR22, 0xffffffff ;  /* 0xffffffff00167882 */ /* 0x000fe40000000000 */
[----:B------:R-:W-:Y:S01]  /*0e30*/  UIADD3 UR17, UR13, UR17, URZ ;  /* 0x000000110d117290 */ /* 0x000fe2000fffe03f */
[----:B------:R-:W-:Y:S01]  /*0e40*/  ULDC UR19, c[0x0][0x618] ;  /* 0x0001860000137ab9 */ /* 0x000fe20000000800 */
[----:B------:R-:W-:Y:S01]  /*0e50*/  ULDC.64 UR6, c[0x0][0x640] ;  /* 0x0001900000067ab9 */ /* 0x000fe20000000a00 */
[----:B------:R-:W-:Y:S01]  /*0e60*/  USHF.L.U32 UR13, UR22, UR24, URZ ;  /* 0x00000018160d7299 */ /* 0x000fe2000800063f */
[----:B------:R-:W-:Y:S01]  /*0e70*/  ISETP.NE.U32.AND P0, PT, RZ, UR6, PT ;  /* 0x00000006ff007c0c */ /* 0x000fe2000bf05070 */
[----:B------:R-:W-:-:S02]  /*0e80*/  USHF.R.U64 UR22, UR12, UR19, UR17 ;  /* 0x000000130c167299 */ /* 0x000fc40008001211 */
[----:B------:R-:W-:Y:S01]  /*0e90*/  USHF.R.U32.HI UR12, URZ, UR19, UR17 ;  /* 0x000000133f0c7299 */ /* 0x000fe20008011611 */
[----:B0-----:R-:W-:Y:S01]  /*0ea0*/  R2UR UR16, R0 ;  /* 0x00000000001072ca */ /* 0x001fe200000e0000 */
[----:B------:R-:W-:Y:S01]  /*0eb0*/  ULDC UR21, c[0x0][0x608] ;  /* 0x0001820000157ab9 */ /* 0x000fe20000000800 */
[----:B------:R-:W-:Y:S01]  /*0ec0*/  ISETP.NE.AND.EX P0, PT, RZ, UR7, PT, P0 ;  /* 0x00000007ff007c0c */ /* 0x000fe2000bf05300 */
[----:B------:R-:W-:Y:S02]  /*0ed0*/  USHF.R.U64 UR26, UR22, UR21, UR12 ;  /* 0x00000015161a7299 */ /* 0x000fe4000800120c */
[----:B------:R-:W-:Y:S01]  /*0ee0*/  USHF.R.U32.HI UR12, URZ, UR21, UR12 ;  /* 0x000000153f0c7299 */ /* 0x000fe2000801160c */
[----:B------:R-:W-:Y:S01]  /*0ef0*/  UMOV UR20, 0x1 ;  /* 0x0000000100147882 */ /* 0x000fe20000000000 */
[----:B------:R-:W-:Y:S02]  /*0f00*/  UIADD3 UR14, -UR14, URZ, URZ ;  /* 0x0000003f0e0e7290 */ /* 0x000fe4000fffe13f */
[----:B------:R-:W-:-:S02]  /*0f10*/  USHF.R.U64 UR27, UR26, UR24, UR12 ;  /* 0x000000181a1b7299 */ /* 0x000fc4000800120c */
[----:B------:R-:W-:Y:S01]  /*0f20*/  USHF.L.U32 UR19, UR20, UR24, URZ ;  /* 0x0000001814137299 */ /* 0x000fe2000800063f */
[----:B------:R-:W-:Y:S01]  /*0f30*/  ULDC UR15, c[0x0][0x144] ;  /* 0x00005100000f7ab9 */ /* 0x000fe20000000800 */
[----:B------:R-:W-:Y:S01]  /*0f40*/  ULDC UR10, c[0x0][0x600] ;  /* 0x00018000000a7ab9 */ /* 0x000fe20000000800 */
[----:B------:R-:W-:Y:S02]  /*0f50*/  ULOP3.LUT UR20, URZ, UR13, URZ, 0x33, !UPT ;  /* 0x0000000d3f147292 */ /* 0x000fe4000f8e333f */
[----:B------:R-:W-:Y:S02]  /*0f60*/  USHF.R.U32.HI UR13, URZ, UR24, UR12 ;  /* 0x000000183f0d7299 */ /* 0x000fe4000801160c */
[----:B------:R-:W-:Y:S02]  /*0f70*/  UIADD3 UR11, UR10, -0x1, URZ ;  /* 0xffffffff0a0b7890 */ /* 0x000fe4000fffe03f */
[----:B------:R-:W-:Y:S02]  /*0f80*/  UIADD3 UR23, -UR16, URZ, URZ ;  /* 0x0000003f10177290 */ /* 0x000fe4000fffe13f */
[----:B------:R-:W-:Y:S01]  /*0f90*/  UIMAD UR4, UR15, UR14, UR4 ;  /* 0x0000000e0f0472a4 */ /* 0x000fe2000f8e0204 */
[----:B------:R-:W-:Y:S01]  /*0fa0*/  ULDC UR28, c[0x0][0x148] ;  /* 0x00005200001c7ab9 */ /* 0x000fe20000000800 */
[----:B------:R-:W-:Y:S01]  /*0fb0*/  ULDC UR24, c[0x0][0x648] ;  /* 0x0001920000187ab9 */ /* 0x000fe20000000800 */
[----:B------:R-:W-:Y:S01]  /*0fc0*/  ULDC UR25, c[0x0][0x638] ;  /* 0x00018e0000197ab9 */ /* 0x000fe20000000800 */
[----:B------:R-:W-:Y:S01]  /*0fd0*/  UMOV UR12, UR27 ;  /* 0x0000001b000c7c82 */ /* 0x000fe20008000000 */
[----:B------:R-:W-:Y:S07]  /*0fe0*/  @!P0 BRA `(.L_x_11) ;  /* 0x0000000000308947 */ /* 0x000fee0003800000 */
[----:B------:R-:W-:Y:S02]  /*0ff0*/  ULDC UR16, c[0x0][0x64c] ;  /* 0x0001930000107ab9 */ /* 0x000fe40000000800 */
        /* <DEDUP_REMOVED lines=8> */
[----:B------:R-:W-:-:S07]  /*1080*/  UIMAD.WIDE.U32.X UR6, UR21, UR7, UR16, UP1 ;  /* 0x00000007150672a5 */ /* 0x000fce00088e0410 */
[----:B------:R-:W-:Y:S01]  /*1090*/  UMOV UR12, UR6 ;  /* 0x00000006000c7c82 */ /* 0x000fe20008000000 */
[----:B------:R-:W-:-:S05]  /*10a0*/  UMOV UR13, UR7 ;  /* 0x00000007000d7c82 */ /* 0x000fca0008000000 */
.L_x_11:
[----:B------:R-:W-:Y:S01]  /*10b0*/  UISETP.NE.AND UP1, UPT, UR38, URZ, UPT ;  /* 0x0000003f2600728c */ /* 0x000fe2000bf25270 */
[----:B------:R-:W-:Y:S01]  /*10c0*/  IMAD.MOV.U32 R0, RZ, RZ, 0x1 ;  /* 0x00000001ff007424 */ /* 0x000fe200078e00ff */
[----:B------:R-:W-:Y:S01]  /*10d0*/  USHF.R.U64 UR6, UR12, UR24, UR13 ;  /* 0x000000180c067299 */ /* 0x000fe2000800120d */
[----:B------:R-:W-:Y:S01]  /*10e0*/  IMAD.U32 R19, RZ, RZ, UR5 ;  /* 0x00000005ff137e24 */ /* 0x000fe2000f8e00ff */
[----:B------:R-:W-:Y:S02]  /*10f0*/  ULOP3.LUT UR20, UR26, UR20, URZ, 0xc0, !UPT ;  /* 0x000000141a147292 */ /* 0x000fe4000f8ec03f */
[----:B------:R-:W-:Y:S02]  /*1100*/  UIADD3 UR7, -UR6, URZ, URZ ;  /* 0x0000003f06077290 */ /* 0x000fe4000fffe13f */
[----:B------:R-:W-:Y:S02]  /*1110*/  UIMAD UR19, UR19, UR6, UR20 ;  /* 0x00000006131372a4 */ /* 0x000fe4000f8e0214 */
[----:B------:R-:W-:-:S02]  /*1120*/  ULOP3.LUT UR11, UR22, UR11, URZ, 0xc0, !UPT ;  /* 0x0000000b160b7292 */ /* 0x000fc4000f8ec03f */
[----:B------:R-:W-:Y:S02]  /*1130*/  @UP1 UIMAD UR4, UR28, UR23, UR9 ;  /* 0x000000171c0412a4 */ /* 0x000fe4000f8e0209 */
[----:B------:R-:W-:-:S03]  /*1140*/  UIMAD UR6, UR7, UR25, UR27 ;  /* 0x00000019070672a4 */ /* 0x000fc6000f8e021b */
[----:B------:R-:W-:Y:S01]  /*1150*/  ULDC UR7, c[0x0][0x610] ;  /* 0x0001840000077ab9 */ /* 0x000fe20000000800 */
[----:B------:R-:W-:Y:S02]  /*1160*/  UIMAD UR6, UR6, UR10, UR11 ;  /* 0x0000000a060672a4 */ /* 0x000fe4000f8e020b */
[----:B------:R-:W-:-:S04]  /*1170*/  UIMAD UR4, UR19, UR7, UR4 ;  /* 0x00000007130472a4 */ /* 0x000fc8000f8e0204 */
[----:B------:R-:W-:Y:S02]  /*1180*/  USEL UR7, UR6, UR4, !UP1 ;  /* 0x0000000406077287 */ /* 0x000fe4000c800000 */
[----:B------:R-:W-:-:S04]  /*1190*/  USEL UR4, UR4, UR6, !UP1 ;  /* 0x0000000604047287 */ /* 0x000fc8000c800000 */
[----:B------:R-:W-:Y:S02]  /*11a0*/  IMAD.U32 R2, RZ, RZ, UR7 ;  /* 0x00000007ff027e24 */ /* 0x000fe4000f8e00ff */
[----:B------:R-:W-:-:S07]  /*11b0*/  IMAD.U32 R18, RZ, RZ, UR4 ;  /* 0x00000004ff127e24 */ /* 0x000fce000f8e00ff */
.L_x_9:
[----:B------:R-:W-:Y:S02]  /*11c0*/  ULDC UR4, c[0x0][0x28c] ;  /* 0x0000a30000047ab9 */ /* 0x000fe40000000800 */
[----:B------:R-:W-:-:S04]  /*11d0*/  UIADD3 UR4, UR4, 0x1f, URZ ;  /* 0x0000001f04047890 */ /* 0x000fc8000fffe03f */
[----:B------:R-:W-:-:S04]  /*11e0*/  USHF.R.S32.HI UR5, URZ, 0x1f, UR4 ;  /* 0x0000001f3f057899 */ /* 0x000fc80008011404 */
[----:B------:R-:W-:-:S04]  /*11f0*/  ULEA.HI UR5, UR5, UR4, URZ, 0x5 ;  /* 0x0000000405057291 */ /* 0x000fc8000f8f283f */
[----:B------:R-:W-:Y:S01]  /*1200*/  USHF.R.S32.HI UR39, URZ, 0x5, UR5 ;  /* 0x000000053f277899 */ /* 0x000fe20008011405 */
[----:B------:R-:W-:Y:S11]  /*1210*/  @!P1 BRA `(.L_x_12) ;  /* 0x0000005400a09947 */ /* 0x000ff60003800000 */
[----:B------:R-:W-:-:S06]  /*1220*/  UISETP.GT.U32.AND UP1, UPT, UR18, 0x1, UPT ;  /* 0x000000011200788c */ /* 0x000fcc000bf24070 */
[----:B------:R-:W-:-:S13]  /*1230*/  PLOP3.LUT P0, PT, PT, PT, UP1, 0x80, 0x0 ;  /* 0x000000000000781c */ /* 0x000fda0003f0f018 */
[----:B------:R-:W-:Y:S05]  /*1240*/  @P0 EXIT ;  /* 0x000000000000094d */ /* 0x000fea0003800000 */
.L_x_13:
[----:B------:R-:W-:-:S08]  /*1250*/  NOP ;  /* 0x0000000000007918 */ /* 0x000fd00000000000 */
[----:B------:R-:W0:Y:S02]  /*1260*/  USETMAXREG.TRY_ALLOC.CTAPOOL UP1, 0xe8 ;  /* 0x000000e8000079c8 */ /* 0x000e240008020600 */
[----:B0-----:R-:W-:-:S13]  /*1270*/  PLOP3.LUT P0, PT, PT, PT, UP1, 0x80, 0x0 ;  /* 0x000000000000781c */ /* 0x001fda0003f0f018 */
[----:B------:R-:W-:Y:S05]  /*1280*/  @!P0 BRA `(.L_x_13) ;  /* 0xfffffffc00f08947 */ /* 0x000fea000383ffff */
[----:B------:R-:W-:-:S13]  /*1290*/  LOP3.LUT P0, RZ, R0, 0xff, RZ, 0xc0, !PT ;  /* 0x000000ff00ff7812 */ /* 0x000fda000780c0ff */
[----:B------:R-:W-:Y:S05]  /*12a0*/  @!P0 EXIT ;  /* 0x000000000000894d */ /* 0x000fea0003800000 */
[----:B------:R-:W-:Y:S01]  /*12b0*/  SHF.R.S32.HI R0, RZ, 0x1f, R3 ;  /* 0x0000001fff007819 */ /* 0x000fe20000011403 */
[----:B------:R-:W0:Y:S01]  /*12c0*/  S2UR UR5, SR_CgaCtaId ;  /* 0x00000000000579c3 */ /* 0x000e220000008800 */
[----:B------:R-:W-:Y:S01]  /*12d0*/  UMOV UR42, 0x400 ;  /* 0x00000400002a7882 */ /* 0x000fe20000000000 */
[----:B------:R-:W-:Y:S01]  /*12e0*/  USHF.R.U32.HI UR4, URZ, 0x2, UR39 ;  /* 0x000000023f047899 */ /* 0x000fe20008011627 */
[CC--:B------:R-:W-:Y:S01]  /*12f0*/  LEA.HI R4, R0.reuse, R3.reuse, RZ, 0x2 ;  /* 0x0000000300047211 */ /* 0x0c0fe200078f10ff */
[----:B------:R-:W-:Y:S01]  /*1300*/  ULOP3.LUT UR45, UR39, 0x3, URZ, 0xc0, !UPT ;  /* 0x00000003272d7892 */ /* 0x000fe2000f8ec03f */
[----:B------:R-:W-:Y:S01]  /*1310*/  LEA.HI R0, R0, R3, RZ, 0x5 ;  /* 0x0000000300007211 */ /* 0x000fe200078f28ff */
[----:B------:R-:W-:Y:S01]  /*1320*/  UISETP.LT.AND UP1, UPT, UR39, 0x1, UPT ;  /* 0x000000012700788c */ /* 0x000fe2000bf21270 */
[--C-:B------:R-:W-:Y:S01]  /*1330*/  SHF.R.S32.HI R88, RZ, 0x2, R4.reuse ;  /* 0x00000002ff587819 */ /* 0x100fe20000011404 */
[----:B------:R-:W1:Y:S01]  /*1340*/  LDC.64 R6, c[0x0][0x5c8] ;  /* 0x00017200ff067b82 */ /* 0x000e620000000a00 */
[----:B------:R-:W-:Y:S01]  /*1350*/  SHF.R.S32.HI R5, RZ, 0x1f, R4 ;  /* 0x0000001fff057819 */ /* 0x000fe20000011404 */
[----:B------:R-:W-:Y:S01]  /*1360*/  ULOP3.LUT UR4, UR4, 0x1, URZ, 0xc0, !UPT ;  /* 0x0000000104047892 */ /* 0x000fe2000f8ec03f */
[----:B------:R-:W-:Y:S01]  /*1370*/  LOP3.LUT R4, R4, 0xfffffffc, RZ, 0xc0, !PT ;  /* 0xfffffffc04047812 */ /* 0x000fe200078ec0ff */
[----:B------:R-:W-:Y:S01]  /*1380*/  ULDC UR44, c[0x0][0x658] ;  /* 0x00019600002c7ab9 */ /* 0x000fe20000000800 */
[----:B------:R-:W-:Y:S01]  /*1390*/  LEA.HI R5, R5, R88, RZ, 0x3 ;  /* 0x0000005805057211 */ /* 0x000fe200078f18ff */
[----:B------:R-:W-:Y:S01]  /*13a0*/  UMOV UR6, 0xffffffff ;  /* 0xffffffff00067882 */ /* 0x000fe20000000000 */
[----:B------:R-:W-:Y:S01]  /*13b0*/  ULDC UR8, c[0x0][0x284] ;  /* 0x0000a10000087ab9 */ /* 0x000fe20000000800 */
[----:B------:R-:W-:Y:S01]  /*13c0*/  IMAD.IADD R4, R3, 0x1, -R4 ;  /* 0x0000000103047824 */ /* 0x000fe200078e0a04 */
[----:B------:R-:W-:Y:S01]  /*13d0*/  LOP3.LUT R5, R5, 0xfffffff8, RZ, 0xc0, !PT ;  /* 0xfffffff805057812 */ /* 0x000fe200078ec0ff */
[----:B------:R-:W-:Y:S01]  /*13e0*/  USEL UR45, UR45, URZ, !UP0 ;  /* 0x0000003f2d2d7287 */ /* 0x000fe2000c000000 */
[----:B------:R-:W-:Y:S01]  /*13f0*/  SHF.R.S32.HI R3, RZ, 0x5, R0 ;  /* 0x00000005ff037819 */ /* 0x000fe20000011400 */
[----:B------:R-:W-:Y:S01]  /*1400*/  VIADD R0, R95, 0xffffffff ;  /* 0xffffffff5f007836 */ /* 0x000fe20000000000 */
[----:B------:R-:W-:Y:S01]  /*1410*/  USEL UR46, UR39, 0x1, UP1 ;  /* 0x00000001272e7887 */ /* 0x000fe20008800000 */
[----:B------:R-:W-:Y:S01]  /*1420*/  IMAD.IADD R88, R88, 0x1, -R5 ;  /* 0x0000000158587824 */ /* 0x000fe200078e0a05 */
[----:B------:R-:W-:Y:S01]  /*1430*/  USHF.L.U32 UR6, UR6, UR44, URZ ;  /* 0x0000002c06067299 */ /* 0x000fe2000800063f */
[----:B------:R-:W2:Y:S01]  /*1440*/  LDC R5, c[0x0][0x288] ;  /* 0x0000a200ff057b82 */ /* 0x000ea20000000800 */
[----:B0-----:R-:W-:Y:S01]  /*1450*/  ULEA UR42, UR5, UR42, 0x18 ;  /* 0x0000002a052a7291 */ /* 0x001fe2000f8ec03f */
[C---:B------:R-:W-:Y:S01]  /*1460*/  ISETP.NE.AND P0, PT, R0.reuse, RZ, PT ;  /* 0x000000ff0000720c */ /* 0x040fe20003f05270 */
[----:B------:R-:W-:Y:S01]  /*1470*/  IMAD.SHL.U32 R0, R0, 0x8, RZ ;  /* 0x0000000800007824 */ /* 0x000fe200078e00ff */
[--C-:B------:R-:W-:Y:S01]  /*1480*/  SHF.R.S32.HI R89, RZ, 0x1f, R88.reuse ;  /* 0x0000001fff597819 */ /* 0x100fe20000011458 */
[----:B------:R-:W-:Y:S01]  /*1490*/  UIADD3 UR50, UR42, 0x50, URZ ;  /* 0x000000502a327890 */ /* 0x000fe2000fffe03f */
[----:B------:R-:W-:Y:S01]  /*14a0*/  IMAD.SHL.U32 R90, R4, 0x2, RZ ;  /* 0x00000002045a7824 */ /* 0x000fe200078e00ff */
[----:B------:R-:W-:Y:S01]  /*14b0*/  UISETP.EQ.U32.AND UP0, UPT, UR4, 0x1, !UP0 ;  /* 0x000000010400788c */ /* 0x000fe2000c702070 */
[C-C-:B------:R-:W-:Y:S01]  /*14c0*/  IMAD R97, R3.reuse, -0x10, -R88.reuse ;  /* 0xfffffff003617824 */ /* 0x140fe200078e0a58 */
[----:B------:R-:W-:Y:S01]  /*14d0*/  LOP3.LUT R0, R0, 0x8, RZ, 0xc0, !PT ;  /* 0x0000000800007812 */ /* 0x000fe200078ec0ff */
[----:B------:R-:W-:Y:S01]  /*14e0*/  IMAD.WIDE R88, R3, 0x10, R88 ;  /* 0x0000001003587825 */ /* 0x000fe200078e0258 */
[C---:B-1----:R-:W-:Y:S01]  /*14f0*/  SHF.L.U64.HI R92, R6.reuse, 0x3, R7 ;  /* 0x00000003065c7819 */ /* 0x042fe20000010207 */
[----:B------:R-:W-:Y:S01]  /*1500*/  ULDC UR43, c[0x0][0x600] ;  /* 0x00018000002b7ab9 */ /* 0x000fe20000000800 */
[----:B------:R-:W-:Y:S01]  /*1510*/  SEL R98, RZ, 0x1, P0 ;  /* 0x00000001ff627807 */ /* 0x000fe20000000000 */
[----:B------:R-:W-:Y:S01]  /*1520*/  IMAD.SHL.U32 R93, R6, 0x8, RZ ;  /* 0x00000008065d7824 */ /* 0x000fe200078e00ff */
[----:B------:R-:W-:Y:S01]  /*1530*/  LEA R95, R95, UR50, 0x3 ;  /* 0x000000325f5f7c11 */ /* 0x000fe2000f8e18ff */
[----:B------:R-:W-:Y:S01]  /*1540*/  VIADD R97, R97, UR8 ;  /* 0x0000000861617c36 */ /* 0x000fe20008000000 */
[C---:B------:R-:W-:Y:S01]  /*1550*/  LOP3.LUT R99, R0.reuse, 0x8, RZ, 0x3c, !PT ;  /* 0x0000000800637812 */ /* 0x040fe200078e3cff */
[----:B------:R-:W-:Y:S01]  /*1560*/  UMOV UR7, 0x1 ;  /* 0x0000000100077882 */ /* 0x000fe20000000000 */
[----:B------:R-:W-:Y:S01]  /*1570*/  LOP3.LUT R96, R0, 0x18, RZ, 0x3c, !PT ;  /* 0x0000001800607812 */ /* 0x000fe200078e3cff */
[----:B------:R-:W-:Y:S01]  /*1580*/  ULOP3.LUT UR49, UR36, 0x1, URZ, 0xfc, !UPT ;  /* 0x0000000124317892 */ /* 0x000fe2000f8efc3f */
[----:B------:R-:W-:Y:S01]  /*1590*/  SHF.R.S32.HI R91, RZ, 0x1f, R90 ;  /* 0x0000001fff5b7819 */ /* 0x000fe2000001145a */
[----:B------:R-:W-:Y:S01]  /*15a0*/  USHF.L.U32 UR40, UR39, 0x1, URZ ;  /* 0x0000000127287899 */ /* 0x000fe2000800063f */
[----:B--2---:R-:W-:Y:S01]  /*15b0*/  IMAD R94, R4, -0x2, R5 ;  /* 0xfffffffe045e7824 */ /* 0x004fe200078e0205 */
[----:B------:R-:W-:-:S02]  /*15c0*/  USHF.L.U64.HI UR41, UR52, 0x1, UR37 ;  /* 0x0000000134297899 */ /* 0x000fc40008010225 */
[----:B------:R-:W-:Y:S02]  /*15d0*/  UIADD3 UR43, UR43, -0x1, URZ ;  /* 0xffffffff2b2b7890 */ /* 0x000fe4000fffe03f */
[----:B------:R-:W-:Y:S02]  /*15e0*/  USHF.L.U32 UR44, UR7, UR44, URZ ;  /* 0x0000002c072c7299 */ /* 0x000fe4000800063f */
[----:B------:R-:W-:Y:S02]  /*15f0*/  UIADD3 UR46, -UR46, UR39, URZ ;  /* 0x000000272e2e7290 */ /* 0x000fe4000fffe13f */
[----:B------:R-:W-:Y:S02]  /*1600*/  ULOP3.LUT UR47, URZ, UR6, URZ, 0x33, !UPT ;  /* 0x000000063f2f7292 */ /* 0x000fe4000f8e333f */
[----:B------:R-:W-:-:S12]  /*1610*/  USEL UR48, URZ, 0x1, !UP0 ;  /* 0x000000013f307887 */ /* 0x000fd8000c000000 */
.L_x_161:
[----:B------:R-:W-:-:S04]  /*1620*/  SHF.L.U32 R0, R98, 0x1f, RZ ;  /* 0x0000001f62007819 */ /* 0x000fc800000006ff */
[----:B------:R-:W0:Y:S02]  /*1630*/  SYNCS.PHASECHK.TRANS64.TRYWAIT P0, [R95+URZ+-0x8], R0 ;  /* 0xfffff8005f0075a7 */ /* 0x000e24000800017f */
[----:B012345:R-:W-:Y:S05]  /*1640*/  @!P0 BRA `(.L_x_14) ;  /* 0x0000006000888947 */ /* 0x03ffea0003800000 */
.L_x_183:
[----:B------:R-:W-:Y:S02]  /*1650*/  ULDC UR4, c[0x0][0x28c] ;  /* 0x0000a30000047ab9 */ /* 0x000fe40000000800 */
[----:B------:R-:W-:-:S13]  /*1660*/  ISETP.LT.AND P0, PT, RZ, UR4, PT ;  /* 0x00000004ff007c0c */ /* 0x000fda000bf01270 */
[----:B------:R-:W-:Y:S05]  /*1670*/  @P0 BRA `(.L_x_15) ;  /* 0x0000000000400947 */ /* 0x000fea0003800000 */
[----:B0-----:R-:W-:Y:S01]  /*1680*/  MOV R0, 0x0 ;  /* 0x0000000000007802 */ /* 0x001fe20000000f00 */
[----:B------:R-:W-:Y:S01]  /*1690*/  ULDC.64 UR4, c[0x4][0x68] ;  /* 0x01001a0000047ab9 */ /* 0x000fe20000000a00 */
[----:B------:R-:W-:Y:S01]  /*16a0*/  ULDC.64 UR6, c[0x4][0x8] ;  /* 0x0100020000067ab9 */ /* 0x000fe20000000a00 */
[----:B------:R-:W-:Y:S01]  /*16b0*/  IMAD.U32 R4, RZ, RZ, UR4 ;  /* 0x00000004ff047e24 */ /* 0x000fe2000f8e00ff */
[----:B------:R0:W1:Y:S01]  /*16c0*/  LDC.64 R14, c[0x4][R0] ;  /* 0x01000000000e7b82 */ /* 0x0000620000000a00 */
[----:B------:R-:W-:Y:S01]  /*16d0*/  IMAD.U32 R5, RZ, RZ, UR5 ;  /* 0x00000005ff057e24 */ /* 0x000fe2000f8e00ff */
[----:B------:R-:W-:Y:S01]  /*16e0*/  ULDC.64 UR4, c[0x4][0x70] ;  /* 0x01001c0000047ab9 */ /* 0x000fe20000000a00 */
[----:B------:R-:W-:Y:S02]  /*16f0*/  IMAD.U32 R10, RZ, RZ, UR6 ;  /* 0x00000006ff0a7e24 */ /* 0x000fe4000f8e00ff */
[----:B------:R-:W-:Y:S02]  /*1700*/  IMAD.U32 R6, RZ, RZ, UR4 ;  /* 0x00000004ff067e24 */ /* 0x000fe4000f8e00ff */
[----:B------:R-:W-:-:S02]  /*1710*/  IMAD.U32 R7, RZ, RZ, UR5 ;  /* 0x00000005ff077e24 */ /* 0x000fc4000f8e00ff */
[----:B------:R-:W-:Y:S02]  /*1720*/  IMAD.U32 R11, RZ, RZ, UR7 ;  /* 0x00000007ff0b7e24 */ /* 0x000fe4000f8e00ff */
[----:B------:R-:W-:Y:S02]  /*1730*/  IMAD.MOV.U32 R8, RZ, RZ, 0x1e1 ;  /* 0x000001e1ff087424 */ /* 0x000fe400078e00ff */
[----:B------:R-:W-:Y:S02]  /*1740*/  IMAD.MOV.U32 R12, RZ, RZ, 0x1 ;  /* 0x00000001ff0c7424 */ /* 0x000fe400078e00ff */
[----:B0-----:R-:W-:-:S07]  /*1750*/  IMAD.MOV.U32 R13, RZ, RZ, RZ ;  /* 0x000000ffff0d7224 */ /* 0x001fce00078e00ff */
[----:B------:R-:W-:-:S07]  /*1760*/  LEPC R20, `(.L_x_15) ;  /* 0x000000001014794e */ /* 0x000fce0000000000 */
[----:B-1---5:R-:W-:Y:S05]  /*1770*/  CALL.ABS.NOINC R14 ;  /* 0x000000000e007343 */ /* 0x022fea0003c00000 */
.L_x_15:
[----:B0-----:R-:W-:-:S05]  /*1780*/  IMAD.U32 R0, RZ, RZ, UR49 ;  /* 0x00000031ff007e24 */ /* 0x001fca000f8e00ff */
[----:B------:R-:W-:-:S13]  /*1790*/  ISETP.NE.AND P0, PT, R0, 0x3, PT ;  /* 0x000000030000780c */ /* 0x000fda0003f05270 */
[----:B------:R-:W-:Y:S05]  /*17a0*/  @!P0 BRA `(.L_x_16) ;  /* 0x0000000000048947 */ /* 0x000fea0003800000 */
[----:B------:R-:W-:Y:S01]  /*17b0*/  BPT.TRAP 0x1 ;  /* 0x000000040000795c */ /* 0x000fe20000300000 */
.L_x_16:
[----:B------:R-:W-:Y:S02]  /*17c0*/  IMAD.U32 R3, RZ, RZ, UR45 ;  /* 0x0000002dff037e24 */ /* 0x000fe4000f8e00ff */
[----:B------:R-:W-:-:S03]  /*17d0*/  IMAD.U32 R0, RZ, RZ, UR48 ;  /* 0x00000030ff007e24 */ /* 0x000fc6000f8e00ff */
[----:B------:R-:W-:Y:S02]  /*17e0*/  LEA R3, R3, UR42, 0x3 ;  /* 0x0000002a03037c11 */ /* 0x000fe4000f8e18ff */
[----:B------:R-:W-:-:S04]  /*17f0*/  SHF.L.U32 R0, R0, 0x1f, RZ ;  /* 0x0000001f00007819 */ /* 0x000fc800000006ff */
[----:B------:R0:W1:Y:S01]  /*1800*/  SYNCS.PHASECHK.TRANS64.TRYWAIT P1, [R3+URZ], R0 ;  /* 0x00000000030075a7 */ /* 0x000062000802017f */
[----:B------:R-:W-:Y:S05]  /*1810*/  @!P0 BRA `(.L_x_17) ;  /* 0x0000000000048947 */ /* 0x000fea0003800000 */
[----:B------:R-:W-:Y:S01]  /*1820*/  BPT.TRAP 0x1 ;  /* 0x000000040000795c */ /* 0x000fe20000300000 */
.L_x_17:
[----:B------:R-:W-:-:S05]  /*1830*/  IMAD.U32 R4, RZ, RZ, UR46 ;  /* 0x0000002eff047e24 */ /* 0x000fca000f8e00ff */
[----:B------:R-:W-:Y:S01]  /*1840*/  ISETP.GE.AND P2, PT, R4, 0x1, PT ;  /* 0x000000010400780c */ /* 0x000fe20003f46270 */
[----:B-1----:R-:W-:-:S12]  /*1850*/  @P1 BRA `(.L_x_18) ;  /* 0x0000000000081947 */ /* 0x002fd80003800000 */
[----:B------:R-:W1:Y:S02]  /*1860*/  SYNCS.PHASECHK.TRANS64.TRYWAIT P1, [R3+URZ], R0 ;  /* 0x00000000030075a7 */ /* 0x000e64000802017f */
[----:B-1----:R-:W-:Y:S05]  /*1870*/  @!P1 BRA `(.L_x_19) ;  /* 0x0000006000109947 */ /* 0x002fea0003800000 */
.L_x_18:
[----:B------:R-:W-:Y:S05]  /*1880*/  WARPSYNC.ALL ;  /* 0x0000000000007948 */ /* 0x000fea0003800000 */
[----:B------:R-:W-:Y:S01]  /*1890*/  UIADD3 UR4, UR42, 0x180, URZ ;  /* 0x000001802a047890 */ /* 0x000fe2000fffe03f */
[----:B------:R-:W-:Y:S01]  /*18a0*/  WARPGROUP.ARRIVE ;  /* 0x00000000000079c5 */ /* 0x000fe20000000000 */
[----:B------:R-:W-:Y:S02]  /*18b0*/  UIADD3 UR5, UR42, 0x8180, URZ ;  /* 0x000081802a057890 */ /* 0x000fe4000fffe03f */
[----:B------:R-:W-:Y:S02]  /*18c0*/  USHF.R.U32.HI UR4, URZ, 0x4, UR4 ;  /* 0x000000043f047899 */ /* 0x000fe40008011604 */
[----:B------:R-:W-:-:S02]  /*18d0*/  USHF.R.U32.HI UR5, URZ, 0x4, UR5 ;  /* 0x000000043f057899 */ /* 0x000fc40008011605 */
[----:B------:R-:W-:Y:S02]  /*18e0*/  ULOP3.LUT UR4, UR4, 0x3fff, URZ, 0xc0, !UPT ;  /* 0x00003fff04047892 */ /* 0x000fe4000f8ec03f */
[----:B------:R-:W-:Y:S02]  /*18f0*/  ULOP3.LUT UR5, UR5, 0x3fff, URZ, 0xc0, !UPT ;  /* 0x00003fff05057892 */ /* 0x000fe4000f8ec03f */
[----:B------:R-:W-:Y:S02]  /*1900*/  ULOP3.LUT UR8, UR4, 0x10000, URZ, 0xfc, !UPT ;  /* 0x0001000004087892 */ /* 0x000fe4000f8efc3f */
[----:B------:R-:W-:Y:S02]  /*1910*/  ULOP3.LUT UR9, UR5, 0x10000, URZ, 0xfc, !UPT ;  /* 0x0001000005097892 */ /* 0x000fe4000f8efc3f */
[----:B------:R-:W-:Y:S02]  /*1920*/  ULEA UR10, UR45, UR8, 0x9 ;  /* 0x000000082d0a7291 */ /* 0x000fe4000f8e483f */
[----:B------:R-:W-:Y:S01]  /*1930*/  ULEA UR11, UR45, UR9, 0xa ;  /* 0x000000092d0b7291 */ /* 0x000fe2000f8e503f */
[----:B------:R-:W-:Y:S01]  /*1940*/  UMOV UR5, 0x40000040 ;  /* 0x4000004000057882 */ /* 0x000fe20000000000 */
[----:B------:R-:W-:-:S03]  /*1950*/  UMOV UR7, 0x40000040 ;  /* 0x4000004000077882 */ /* 0x000fc60000000000 */
[----:B------:R-:W-:Y:S02]  /*1960*/  UMOV UR4, UR10 ;  /* 0x0000000a00047c82 */ /* 0x000fe40008000000 */
[----:B------:R-:W-:Y:S02]  /*1970*/  UMOV UR6, UR11 ;  /* 0x0000000b00067c82 */ /* 0x000fe40008000000 */
[----:B------:R-:W-:Y:S01]  /*1980*/  HGMMA.64x128x8.F32.TF32 R24, gdesc[UR4], RZ, !UPT, gsb0 ;  /* 0x05e00000041879f0 */ /* 0x000fe2000c0028ff */
[----:B------:R-:W-:Y:S02]  /*1990*/  UIADD3 UR4, UR10, 0x2, URZ ;  /* 0x000000020a047890 */ /* 0x000fe4000fffe03f */
[----:B------:R-:W-:Y:S01]  /*19a0*/  UIADD3 UR6, UR11, 0x2, URZ ;  /* 0x000000020b067890 */ /* 0x000fe2000fffe03f */
[----:B------:R-:W-:Y:S01]  /*19b0*/  UMOV UR5, 0x40000040 ;  /* 0x4000004000057882 */ /* 0x000fe20000000000 */
[----:B------:R-:W-:Y:S01]  /*19c0*/  UMOV UR7, 0x40000040 ;  /* 0x4000004000077882 */ /* 0x000fe20000000000 */
[----:B------:R-:W-:-:S02]  /*19d0*/  WARPGROUP.DEPBAR.LE gsb0, 0x0 ;  /* 0x00008000000079c5 */ /* 0x000fc40000010000 */
[----:B------:R-:W-:-:S06]  /*19e0*/  WARPGROUP.ARRIVE ;  /* 0x00000000000079c5 */ /* 0x000fcc0000000000 */
[----:B------:R-:W-:Y:S01]  /*19f0*/  HGMMA.64x128x8.F32.TF32 R24, gdesc[UR4], R24, gsb0 ;  /* 0x05e00000041879f0 */ /* 0x000fe20008002818 */
[----:B------:R-:W-:Y:S02]  /*1a00*/  UIADD3 UR4, UR10, 0x4, URZ ;  /* 0x000000040a047890 */ /* 0x000fe4000fffe03f */
[----:B------:R-:W-:Y:S01]  /*1a10*/  UIADD3 UR6, UR11, 0x4, URZ ;  /* 0x000000040b067890 */ /* 0x000fe2000fffe03f */
[----:B------:R-:W-:Y:S01]  /*1a20*/  UMOV UR5, 0x40000040 ;  /* 0x4000004000057882 */ /* 0x000fe20000000000 */
[----:B------:R-:W-:Y:S01]  /*1a30*/  UMOV UR7, 0x40000040 ;  /* 0x4000004000077882 */ /* 0x000fe20000000000 */
[----:B------:R-:W-:Y:S02]  /*1a40*/  WARPGROUP.DEPBAR.LE gsb0, 0x0 ;  /* 0x00008000000079c5 */ /* 0x000fe40000010000 */
        /* <DEDUP_REMOVED lines=8> */
[----:B------:R-:W-:Y:S03]  /*1ad0*/  HGMMA.64x128x8.F32.TF32 R24, gdesc[UR4], R24, gsb0 ;  /* 0x05e00000041879f0 */ /* 0x000fe60008002818 */
[----:B------:R-:W-:Y:S02]  /*1ae0*/  WARPGROUP.DEPBAR.LE gsb0, 0x0 ;  /* 0x00008000000079c5 */ /* 0x000fe40000010000 */
[----:B------:R-:W-:Y:S05]  /*1af0*/  @!P2 BRA `(.L_x_20) ;  /* 0x000000040014a947 */ /* 0x000fea0003800000 */
[----:B------:R-:W-:Y:S01]  /*1b00*/  UIADD3 UR4, UR45, 0x1, URZ ;  /* 0x000000012d047890 */ /* 0x000fe2000fffe03f */
[----:B01----:R-:W-:Y:S01]  /*1b10*/  IMAD.U32 R0, RZ, RZ, UR46 ;  /* 0x0000002eff007e24 */ /* 0x003fe2000f8e00ff */
[----:B------:R-:W-:Y:S02]  /*1b20*/  UMOV UR11, UR45 ;  /* 0x0000002d000b7c82 */ /* 0x000fe40008000000 */
[----:B------:R-:W-:-:S04]  /*1b30*/  UISETP.NE.AND UP0, UPT, UR4, 0x4, UPT ;  /* 0x000000040400788c */ /* 0x000fc8000bf05270 */
[----:B------:R-:W-:Y:S02]  /*1b40*/  USEL UR5, URZ, 0x1, UP0 ;  /* 0x000000013f057887 */ /* 0x000fe40008000000 */
[----:B------:R-:W-:Y:S02]  /*1b50*/  USEL UR10, UR4, URZ, UP0 ;  /* 0x0000003f040a7287 */ /* 0x000fe40008000000 */
[----:B------:R-:W-:-:S06]  /*1b60*/  ULOP3.LUT UR5, UR48, UR5, URZ, 0x3c, !UPT ;  /* 0x0000000530057292 */ /* 0x000fcc000f8e3c3f */
[----:B------:R-:W-:-:S07]  /*1b70*/  IMAD.U32 R5, RZ, RZ, UR5 ;  /* 0x00000005ff057e24 */ /* 0x000fce000f8e00ff */
.L_x_27:
[----:B01----:R-:W-:Y:S05]  /*1b80*/  @!P0 BRA `(.L_x_21) ;  /* 0x0000000000048947 */ /* 0x003fea0003800000 */
[----:B------:R-:W-:Y:S01]  /*1b90*/  BPT.TRAP 0x1 ;  /* 0x000000040000795c */ /* 0x000fe20000300000 */
.L_x_21:
[----:B------:R-:W-:Y:S01]  /*1ba0*/  ULEA UR4, UR10, UR42, 0x3 ;  /* 0x0000002a0a047291 */ /* 0x000fe2000f8e183f */
[----:B------:R-:W-:-:S08]  /*1bb0*/  SHF.L.U32 R3, R5, 0x1f, RZ ;  /* 0x0000001f05037819 */ /* 0x000fd000000006ff */
[----:B------:R0:W1:Y:S01]  /*1bc0*/  SYNCS.PHASECHK.TRANS64.TRYWAIT P1, [UR4], R3 ;  /* 0x00000003ff0075a7 */ /* 0x0000620008020144 */
[----:B------:R-:W-:Y:S05]  /*1bd0*/  @!P0 BRA `(.L_x_22) ;  /* 0x0000000000048947 */ /* 0x000fea0003800000 */
[----:B------:R-:W-:Y:S01]  /*1be0*/  BPT.TRAP 0x1 ;  /* 0x000000040000795c */ /* 0x000fe20000300000 */
.L_x_22:
[----:B-1----:R-:W-:Y:S05]  /*1bf0*/  @P1 BRA `(.L_x_23) ;  /* 0x0000000000081947 */ /* 0x002fea0003800000 */
[----:B------:R-:W1:Y:S02]  /*1c00*/  SYNCS.PHASECHK.TRANS64.TRYWAIT P1, [UR4], R3 ;  /* 0x00000003ff0075a7 */ /* 0x000e640008020144 */
[----:B-1----:R-:W-:Y:S05]  /*1c10*/  @!P1 BRA `(.L_x_24) ;  /* 0x0000005c003c9947 */ /* 0x002fea0003800000 */
.L_x_23:
[----:B------:R-:W-:Y:S01]  /*1c20*/  ULEA UR12, UR10, UR8, 0x9 ;  /* 0x000000080a0c7291 */ /* 0x000fe2000f8e483f */
[----:B------:R-:W-:Y:S01]  /*1c30*/  WARPGROUP.ARRIVE ;  /* 0x00000000000079c5 */ /* 0x000fe20000000000 */
[----:B------:R-:W-:Y:S01]  /*1c40*/  ULEA UR13, UR10, UR9, 0xa ;  /* 0x000000090a0d7291 */ /* 0x000fe2000f8e503f */
[----:B------:R-:W-:Y:S01]  /*1c50*/  UMOV UR5, 0x40000040 ;  /* 0x4000004000057882 */ /* 0x000fe20000000000 */
[----:B------:R-:W-:-:S03]  /*1c60*/  UMOV UR7, 0x40000040 ;  /* 0x4000004000077882 */ /* 0x000fc60000000000 */
[----:B------:R-:W-:Y:S02]  /*1c70*/  UMOV UR4, UR12 ;  /* 0x0000000c00047c82 */ /* 0x000fe40008000000 */
[----:B------:R-:W-:Y:S02]  /*1c80*/  UMOV UR6, UR13 ;  /* 0x0000000d00067c82 */ /* 0x000fe40008000000 */
[----:B------:R-:W-:Y:S01]  /*1c90*/  HGMMA.64x128x8.F32.TF32 R24, gdesc[UR4], R24, gsb0 ;  /* 0x05e00000041879f0 */ /* 0x000fe20008002818 */
        /* <DEDUP_REMOVED lines=23> */
[----:B------:R-:W-:Y:S01]  /*1e10*/  BPT.TRAP 0x1 ;  /* 0x000000040000795c */ /* 0x000fe20000300000 */
.L_x_25:
[----:B------:R-:W-:Y:S02]  /*1e20*/  UISETP.GT.U32.AND UP0, UPT, UR36, 0x1, UPT ;  /* 0x000000012400788c */ /* 0x000fe4000bf04070 */
[----:B------:R-:W-:-:S04]  /*1e30*/  ULEA UR4, UR11, UR42, 0x3 ;  /* 0x0000002a0b047291 */ /* 0x000fc8000f8e183f */
[----:B------:R-:W-:Y:S01]  /*1e40*/  UIADD3 UR4, UR4, 0x20, URZ ;  /* 0x0000002004047890 */ /* 0x000fe2000fffe03f */
[----:B------:R-:W-:-:S03]  /*1e50*/  PLOP3.LUT P1, PT, PT, PT, UP0, 0x80, 0x0 ;  /* 0x000000000000781c */ /* 0x000fc60003f2f008 */
[----:B------:R-:W-:-:S09]  /*1e60*/  UPRMT UR4, URZ, 0x654, UR4 ;  /* 0x000006543f047896 */ /* 0x000fd20008000004 */
[----:B------:R-:W-:Y:S01]  /*1e70*/  SYNCS.ARRIVE.TRANS64.RED.A1T0 RZ, [UR4], RZ ;  /* 0x000000ffffff79a7 */ /* 0x000fe20008100404 */
[----:B------:R-:W-:Y:S05]  /*1e80*/  @P1 BRA `(.L_x_26) ;  /* 0x0000000000041947 */ /* 0x000fea0003800000 */
[----:B------:R-:W-:Y:S01]  /*1e90*/  BPT.TRAP 0x1 ;  /* 0x000000040000795c */ /* 0x000fe20000300000 */
.L_x_26:
[----:B------:R-:W-:Y:S01]  /*1ea0*/  UIADD3 UR10, UR10, 0x1, URZ ;  /* 0x000000010a0a7890 */ /* 0x000fe2000fffe03f */
[C---:B------:R-:W-:Y:S01]  /*1eb0*/  ISETP.GT.AND P1, PT, R0.reuse, 0x1, PT ;  /* 0x000000010000780c */ /* 0x040fe20003f24270 */
[----:B------:R-:W-:Y:S01]  /*1ec0*/  UIADD3 UR11, UR11, 0x1, URZ ;  /* 0x000000010b0b7890 */ /* 0x000fe2000fffe03f */
[----:B------:R-:W-:Y:S01]  /*1ed0*/  VIADD R0, R0, 0xffffffff ;  /* 0xffffffff00007836 */ /* 0x000fe20000000000 */
[----:B------:R-:W-:Y:S02]  /*1ee0*/  UISETP.NE.AND UP0, UPT, UR10, 0x4, UPT ;  /* 0x000000040a00788c */ /* 0x000fe4000bf05270 */
[----:B------:R-:W-:Y:S02]  /*1ef0*/  UISETP.NE.AND UP1, UPT, UR11, 0x4, UPT ;  /* 0x000000040b00788c */ /* 0x000fe4000bf25270 */
[----:B------:R-:W-:Y:S02]  /*1f00*/  USEL UR4, URZ, 0x1, UP0 ;  /* 0x000000013f047887 */ /* 0x000fe40008000000 */
[----:B------:R-:W-:-:S02]  /*1f10*/  USEL UR10, UR10, URZ, UP0 ;  /* 0x0000003f0a0a7287 */ /* 0x000fc40008000000 */
[----:B------:R-:W-:Y:S02]  /*1f20*/  USEL UR11, UR11, URZ, UP1 ;  /* 0x0000003f0b0b7287 */ /* 0x000fe40008800000 */
[----:B------:R-:W-:Y:S01]  /*1f30*/  LOP3.LUT R5, R5, UR4, RZ, 0x3c, !PT ;  /* 0x0000000405057c12 */ /* 0x000fe2000f8e3cff */
[----:B------:R-:W-:Y:S09]  /*1f40*/  @P1 BRA `(.L_x_27) ;  /* 0xfffffffc000c1947 */ /* 0x000ff2000383ffff */
.L_x_20:
[----:B01----:R-:W0:Y:S01]  /*1f50*/  LDC R0, c[0x0][0x28c] ;  /* 0x0000a300ff007b82 */ /* 0x003e220000000800 */
[----:B------:R1:W-:Y:S01]  /*1f60*/  SYNCS.ARRIVE.TRANS64.A1T0 RZ, [R99+UR50], RZ ;  /* 0x000000ff63ff79a7 */ /* 0x0003e20008100032 */
[----:B0-----:R-:W-:-:S13]  /*1f70*/  ISETP.GE.AND P1, PT, R0, 0x1, PT ;  /* 0x000000010000780c */ /* 0x001fda0003f26270 */
[----:B-1----:R-:W-:Y:S05]  /*1f80*/  @!P1 BRA `(.L_x_28) ;  /* 0x0000000000309947 */ /* 0x002fea0003800000 */
[----:B------:R-:W-:Y:S05]  /*1f90*/  @!P0 BRA `(.L_x_29) ;  /* 0x0000000000048947 */ /* 0x000fea0003800000 */
[----:B------:R-:W-:Y:S01]  /*1fa0*/  BPT.TRAP 0x1 ;  /* 0x000000040000795c */ /* 0x000fe20000300000 */
.L_x_29:
[----:B------:R-:W-:Y:S02]  /*1fb0*/  UIADD3 UR4, UR46, UR45, URZ ;  /* 0x0000002d2e047290 */ /* 0x000fe4000fffe03f */
[----:B------:R-:W-:Y:S02]  /*1fc0*/  UISETP.GT.U32.AND UP0, UPT, UR36, 0x1, UPT ;  /* 0x000000012400788c */ /* 0x000fe4000bf04070 */
[----:B------:R-:W-:-:S04]  /*1fd0*/  USHF.L.U32 UR4, UR4, 0x3, URZ ;  /* 0x0000000304047899 */ /* 0x000fc8000800063f */
[----:B------:R-:W-:Y:S01]  /*1fe0*/  ULOP3.LUT UR4, UR4, 0x18, URZ, 0xc0, !UPT ;  /* 0x0000001804047892 */ /* 0x000fe2000f8ec03f */
[----:B------:R-:W-:-:S03]  /*1ff0*/  PLOP3.LUT P0, PT, PT, PT, UP0, 0x80, 0x0 ;  /* 0x000000000000781c */ /* 0x000fc60003f0f008 */
[----:B------:R-:W-:-:S04]  /*2000*/  UIADD3 UR4, UR42, 0x20, UR4 ;  /* 0x000000202a047890 */ /* 0x000fc8000fffe004 */
[----:B------:R-:W-:-:S09]  /*2010*/  UPRMT UR4, URZ, 0x654, UR4 ;  /* 0x000006543f047896 */ /* 0x000fd20008000004 */
[----:B------:R-:W-:Y:S01]  /*2020*/  SYNCS.ARRIVE.TRANS64.RED.A1T0 RZ, [UR4], RZ ;  /* 0x000000ffffff79a7 */ /* 0x000fe20008100404 */
[----:B------:R-:W-:Y:S05]  /*2030*/  @P0 BRA `(.L_x_28) ;  /* 0x0000000000040947 */ /* 0x000fea0003800000 */
[----:B------:R-:W-:Y:S01]  /*2040*/  BPT.TRAP 0x1 ;  /* 0x000000040000795c */ /* 0x000fe20000300000 */
.L_x_28:
[----:B------:R-:W-:Y:S02]  /*2050*/  SHF.L.U32 R0, R98, 0x1f, RZ ;  /* 0x0000001f62007819 */ /* 0x000fe400000006ff */
[----:B------:R-:W-:Y:S02]  /*2060*/  SHF.R.S32.HI R9, RZ, 0x1f, R19 ;  /* 0x0000001fff097819 */ /* 0x000fe40000011413 */
[----:B------:R-:W0:Y:S02]  /*2070*/  SYNCS.PHASECHK.TRANS64.TRYWAIT P0, [R95+URZ+0x8], R0 ;  /* 0x000008005f0075a7 */ /* 0x000e24000800017f */
[----:B0-----:R-:W-:Y:S05]  /*2080*/  @!P0 BRA `(.L_x_30) ;  /* 0x0000005800388947 */ /* 0x001fea0003800000 */
.L_x_184:
[----:B------:R-:W-:Y:S01]  /*2090*/  ULDC.64 UR4, c[0x0][0x5d0] ;  /* 0x0001740000047ab9 */ /* 0x000fe20000000a00 */
[----:B------:R-:W-:Y:S01]  /*20a0*/  ULDC UR6, c[0x0][0x284] ;  /* 0x0000a10000067ab9 */ /* 0x000fe20000000800 */
[----:B0-----:R-:W-:Y:S02]  /*20b0*/  IMAD R0, R9, UR4, RZ ;  /* 0x0000000409007c24 */ /* 0x001fe4000f8e02ff */
[----:B------:R-:W-:Y:S02]  /*20c0*/  IMAD.SHL.U32 R10, R2, 0x80, RZ ;  /* 0x00000080020a7824 */ /* 0x000fe400078e00ff */
[C---:B------:R-:W-:Y:S02]  /*20d0*/  IMAD R5, R19.reuse, UR5, R0 ;  /* 0x0000000513057c24 */ /* 0x040fe4000f8e0200 */
[----:B------:R-:W-:Y:S01]  /*20e0*/  IMAD.SHL.U32 R0, R18, 0x40, RZ ;  /* 0x0000004012007824 */ /* 0x000fe200078e00ff */
[----:B------:R-:W-:Y:S01]  /*20f0*/  SHF.R.S32.HI R11, RZ, 0x1f, R10 ;  /* 0x0000001fff0b7819 */ /* 0x000fe2000001140a */
[----:B------:R-:W-:Y:S01]  /*2100*/  IMAD.WIDE.U32 R2, R19, UR4, R90 ;  /* 0x0000000413027c25 */ /* 0x000fe2000f8e005a */
[----:B------:R-:W-:-:S02]  /*2110*/  ULDC.64 UR4, c[0x0][0x5c8] ;  /* 0x0001720000047ab9 */ /* 0x000fc40000000a00 */
[----:B------:R-:W-:Y:S01]  /*2120*/  ISETP.GE.AND P0, PT, R0, UR6, PT ;  /* 0x0000000600007c0c */ /* 0x000fe2000bf06270 */
[----:B------:R-:W-:Y:S01]  /*2130*/  ULDC UR6, c[0x0][0x288] ;  /* 0x0000a20000067ab9 */ /* 0x000fe20000000800 */
[----:B------:R-:W-:Y:S01]  /*2140*/  IADD3 R2, P1, R10, R2, RZ ;  /* 0x000000020a027210 */ /* 0x000fe20007f3e0ff */
[----:B------:R-:W-:Y:S01]  /*2150*/  IMAD.WIDE R14, R18, 0x40, R88 ;  /* 0x00000040120e7825 */ /* 0x000fe200078e0258 */
[----:B------:R-:W-:Y:S02]  /*2160*/  ISETP.GE.OR P0, PT, R10, UR6, P0 ;  /* 0x000000060a007c0c */ /* 0x000fe40008706670 */
[----:B------:R-:W-:Y:S01]  /*2170*/  IADD3.X R3, R11, R3, R5, P1, !PT ;  /* 0x000000030b037210 */ /* 0x000fe20000ffe405 */
[----:B------:R-:W-:-:S04]  /*2180*/  IMAD R7, R15, UR4, RZ ;  /* 0x000000040f077c24 */ /* 0x000fc8000f8e02ff */
[C---:B------:R-:W-:Y:S02]  /*2190*/  IMAD R7, R14.reuse, UR5, R7 ;  /* 0x000000050e077c24 */ /* 0x040fe4000f8e0207 */
[----:B------:R-:W-:-:S04]  /*21a0*/  IMAD.WIDE.U32 R20, R14, UR4, R2 ;  /* 0x000000040e147c25 */ /* 0x000fc8000f8e0002 */
[----:B------:R-:W-:Y:S05]  /*21b0*/  @P0 BRA `(.L_x_31) ;  /* 0x0000003c00d80947 */ /* 0x000fea0003800000 */
[----:B-----5:R-:W-:Y:S01]  /*21c0*/  FSETP.NEU.AND P1, PT, R23, RZ, PT ;  /* 0x000000ff1700720b */ /* 0x020fe20003f2d000 */
[----:B------:R-:W-:Y:S01]  /*21d0*/  IMAD.IADD R18, R94, 0x1, -R10 ;  /* 0x000000015e127824 */ /* 0x000fe200078e0a0a */
[----:B------:R-:W-:Y:S01]  /*21e0*/  BSSY B0, `(.L_x_31) ;  /* 0x00003f3000007945 */ /* 0x000fe20003800000 */
[----:B------:R-:W-:Y:S02]  /*21f0*/  IMAD.IADD R0, R97, 0x1, -R0 ;  /* 0x0000000161007824 */ /* 0x000fe400078e0a00 */
[----:B------:R-:W-:Y:S01]  /*2200*/  IMAD.IADD R7, R21, 0x1, R7 ;  /* 0x0000000115077824 */ /* 0x000fe200078e0207 */
[----:B------:R-:W-:-:S04]  /*2210*/  ISETP.GT.AND P0, PT, R18, RZ, PT ;  /* 0x000000ff1200720c */ /* 0x000fc80003f04270 */
[----:B------:R-:W-:-:S03]  /*2220*/  ISETP.GT.AND P2, PT, R0, RZ, P0 ;  /* 0x000000ff0000720c */ /* 0x000fc60000744270 */
[----:B------:R-:W-:Y:S10]  /*2230*/  @!P1 BRA `(.L_x_32) ;  /* 0x0000002c001c9947 */ /* 0x000ff40003800000 */
[----:B------:R-:W0:Y:S01]  /*2240*/  LDC.64 R100, c[0x0][0x5b8] ;  /* 0x00016e00ff647b82 */ /* 0x000e220000000a00 */
[----:B------:R-:W-:-:S07]  /*2250*/  ULDC.64 UR4, c[0x0][0x5c0] ;  /* 0x0001700000047ab9 */ /* 0x000fce0000000a00 */
[----:B------:R-:W1:Y:S08]  /*2260*/  LDC.64 R102, c[0x0][0x5b0] ;  /* 0x00016c00ff667b82 */ /* 0x000e700000000a00 */
[----:B------:R-:W2:Y:S01]  /*2270*/  LDC.64 R104, c[0x0][0x5a8] ;  /* 0x00016a00ff687b82 */ /* 0x000ea20000000a00 */
[-C--:B0-----:R-:W-:Y:S02]  /*2280*/  IMAD R4, R9, R100.reuse, RZ ;  /* 0x0000006409047224 */ /* 0x081fe400078e02ff */
[----:B------:R-:W-:-:S04]  /*2290*/  IMAD.WIDE.U32 R2, R19, R100, R90 ;  /* 0x0000006413027225 */ /* 0x000fc800078e005a */
[----:B------:R-:W-:Y:S01]  /*22a0*/  IMAD R21, R19, R101, R4 ;  /* 0x0000006513157224 */ /* 0x000fe200078e0204 */
[----:B------:R-:W-:Y:S01]  /*22b0*/  IADD3 R4, P1, R10, R2, RZ ;  /* 0x000000020a047210 */ /* 0x000fe20007f3e0ff */
[----:B-1----:R-:W-:-:S03]  /*22c0*/  IMAD R2, R15, R102, RZ ;  /* 0x000000660f027224 */ /* 0x002fc600078e02ff */
[----:B------:R-:W-:Y:S01]  /*22d0*/  IADD3.X R5, R11, R3, R21, P1, !PT ;  /* 0x000000030b057210 */ /* 0x000fe20000ffe415 */
[C---:B------:R-:W-:Y:S02]  /*22e0*/  IMAD R101, R14.reuse, R103, R2 ;  /* 0x000000670e657224 */ /* 0x040fe400078e0202 */
[----:B------:R-:W-:-:S04]  /*22f0*/  IMAD.WIDE.U32 R2, R14, R102, R4 ;  /* 0x000000660e027225 */ /* 0x000fc800078e0004 */
[----:B------:R-:W-:Y:S01]  /*2300*/  IMAD.IADD R3, R3, 0x1, R101 ;  /* 0x0000000103037824 */ /* 0x000fe200078e0265 */
[----:B--2---:R-:W-:-:S04]  /*2310*/  LEA R8, P1, R2, R104, 0x2 ;  /* 0x0000006802087211 */ /* 0x004fc800078210ff */
[----:B------:R-:W-:-:S05]  /*2320*/  LEA.HI.X R9, R2, R105, R3, 0x2, P1 ;  /* 0x0000006902097211 */ /* 0x000fca00008f1403 */
[----:B------:R0:W2:Y:S01]  /*2330*/  @P2 LDG.E.LTC128B R15, desc[UR54][R8.64] ;  /* 0x00000036080f2981 */ /* 0x0000a2000c1e1920 */
[----:B------:R-:W-:Y:S01]  /*2340*/  IMAD.WIDE.U32 R2, R14, R102, R10 ;  /* 0x000000660e027225 */ /* 0x000fe200078e000a */
[----:B------:R-:W-:Y:S01]  /*2350*/  LEA R6, P3, R20, UR4, 0x2 ;  /* 0x0000000414067c11 */ /* 0x000fe2000f8610ff */
[----:B------:R-:W-:Y:S01]  /*2360*/  BSSY B1, `(.L_x_33) ;  /* 0x0000014000017945 */ /* 0x000fe20003800000 */
[----:B------:R-:W-:Y:S02]  /*2370*/  IADD3 R12, P1, R90, R2, RZ ;  /* 0x000000025a0c7210 */ /* 0x000fe40007f3e0ff */
[----:B------:R-:W-:Y:S02]  /*2380*/  LEA.HI.X R7, R20, UR5, R7, 0x2, P3 ;  /* 0x0000000514077c11 */ /* 0x000fe400098f1407 */
[----:B------:R-:W-:Y:S01]  /*2390*/  IADD3.X R13, R91, R101, R3, P1, !PT ;  /* 0x000000655b0d7210 */ /* 0x000fe20000ffe403 */
[----:B0-----:R-:W-:Y:S01]  /*23a0*/  IMAD.SHL.U32 R8, R102, 0x8, RZ ;  /* 0x0000000866087824 */ /* 0x001fe200078e00ff */
[----:B------:R-:W-:-:S02]  /*23b0*/  ISETP.GT.AND P1, PT, R18, 0x1, PT ;  /* 0x000000011200780c */ /* 0x000fc40003f24270 */
[----:B------:R-:W-:Y:S01]  /*23c0*/  SHF.L.U64.HI R9, R102, 0x3, R103 ;  /* 0x0000000366097819 */ /* 0x000fe20000010267 */
[----:B------:R-:W-:Y:S01]  /*23d0*/  IMAD.WIDE.U32 R12, R19, R100, R12 ;  /* 0x00000064130c7225 */ /* 0x000fe200078e000c */
[----:B------:R-:W-:-:S03]  /*23e0*/  ISETP.GT.AND P3, PT, R0, RZ, P1 ;  /* 0x000000ff0000720c */ /* 0x000fc60000f64270 */
[----:B------:R-:W-:Y:S01]  /*23f0*/  IMAD.WIDE.U32 R8, R14, R102, R8 ;  /* 0x000000660e087225 */ /* 0x000fe200078e0008 */
[----:B--2---:R-:W-:-:S05]  /*2400*/  LOP3.LUT R2, R15, 0xffffe000, RZ, 0xc0, !PT ;  /* 0xffffe0000f027812 */ /* 0x004fca00078ec0ff */
[----:B------:R-:W-:Y:S01]  /*2410*/  FMUL R3, R2, R23 ;  /* 0x0000001702037220 */ /* 0x000fe20000400000 */
[----:B------:R-:W-:-:S03]  /*2420*/  LEA R2, P4, R12, R104, 0x2 ;  /* 0x000000680c027211 */ /* 0x000fc600078810ff */
[----:B------:R-:W-:Y:S01]  /*2430*/  FFMA R107, R24, R22, R3 ;  /* 0x00000016186b7223 */ /* 0x000fe20000000003 */
[----:B------:R-:W-:-:S04]  /*2440*/  IMAD.IADD R3, R21, 0x1, R13 ;  /* 0x0000000115037824 */ /* 0x000fc800078e020d */
[----:B------:R-:W-:Y:S02]  /*2450*/  F2FP.TF32.F32.PACK_B R107, R107 ;  /* 0x0000006bff6b723e */ /* 0x000fe400024050ff */
[----:B------:R-:W-:-:S03]  /*2460*/  LEA.HI.X R3, R12, R105, R3, 0x2, P4 ;  /* 0x000000690c037211 */ /* 0x000fc600020f1403 */
[----:B------:R0:W-:Y:S01]  /*2470*/  @P2 STG.E desc[UR54][R6.64], R107 ;  /* 0x0000006b06002986 */ /* 0x0001e2000c101936 */
[----:B------:R-:W-:Y:S05]  /*2480*/  @!P3 BRA `(.L_x_34) ;  /* 0x000000000004b947 */ /* 0x000fea0003800000 */
[----:B------:R1:W5:Y:S02]  /*2490*/  LDG.E.LTC128B R15, desc[UR54][R2.64+0x4] ;  /* 0x00000436020f7981 */ /* 0x000364000c1e1920 */
.L_x_34:
[----:B------:R-:W-:Y:S05]  /*24a0*/  BSYNC B1 ;  /* 0x0000000000017941 */ /* 0x000fea0003800000 */
.L_x_33:
[----:B-----5:R-:W-:Y:S01]  /*24b0*/  LOP3.LUT R12, R15, 0xffffe000, RZ, 0xc0, !PT ;  /* 0xffffe0000f0c7812 */ /* 0x020fe200078ec0ff */
[----:B------:R-:W-:Y:S01]  /*24c0*/  IMAD.IADD R101, R101, 0x1, R9 ;  /* 0x0000000165657824 */ /* 0x000fe200078e0209 */
[----:B------:R-:W-:Y:S02]  /*24d0*/  IADD3 R4, P2, R4, R8, RZ ;  /* 0x0000000804047210 */ /* 0x000fe40007f5e0ff */
[----:B------:R-:W-:Y:S01]  /*24e0*/  ISETP.GT.AND P0, PT, R0, 0x8, P0 ;  /* 0x000000080000780c */ /* 0x000fe20000704270 */
[----:B------:R-:W-:Y:S02]  /*24f0*/  FMUL R12, R12, R23 ;  /* 0x000000170c0c7220 */ /* 0x000fe40000400000 */
[----:B------:R-:W-:Y:S02]  /*2500*/  IMAD.X R5, R101, 0x1, R5, P2 ;  /* 0x0000000165057824 */ /* 0x000fe400010e0605 */
[----:B------:R-:W-:Y:S01]  /*2510*/  FFMA R25, R25, R22, R12 ;  /* 0x0000001619197223 */ /* 0x000fe2000000000c */
[----:B------:R-:W-:-:S04]  /*2520*/  LEA R12, P2, R4, R104, 0x2 ;  /* 0x00000068040c7211 */ /* 0x000fc800078410ff */
[----:B------:R-:W-:Y:S01]  /*2530*/  LEA.HI.X R13, R4, R105, R5, 0x2, P2 ;  /* 0x00000069040d7211 */ /* 0x000fe200010f1405 */
[----:B------:R-:W-:Y:S01]  /*2540*/  @P3 IMAD.MOV.U32 R4, RZ, RZ, R6 ;  /* 0x000000ffff043224 */ /* 0x000fe200078e0006 */
[----:B------:R-:W-:Y:S01]  /*2550*/  F2FP.TF32.F32.PACK_B R25, R25 ;  /* 0x00000019ff19723e */ /* 0x000fe200024050ff */
[----:B------:R-:W-:-:S05]  /*2560*/  @P3 IMAD.MOV.U32 R5, RZ, RZ, R7 ;  /* 0x000000ffff053224 */ /* 0x000fca00078e0007 */
[----:B------:R2:W-:Y:S04]  /*2570*/  @P3 STG.E desc[UR54][R4.64+0x4], R25 ;  /* 0x0000041904003986 */ /* 0x0005e8000c101936 */
[----:B------:R-:W3:Y:S01]  /*2580*/  @P0 LDG.E.LTC128B R15, desc[UR54][R12.64] ;  /* 0x000000360c0f0981 */ /* 0x000ee2000c1e1920 */
[----:B------:R-:W-:Y:S01]  /*2590*/  IADD3 R10, P2, P3, R90, R8, R10 ;  /* 0x000000085a0a7210 */ /* 0x000fe20007b5e00a */
[----:B------:R-:W-:Y:S01]  /*25a0*/  BSSY B1, `(.L_x_35) ;  /* 0x0000011000017945 */ /* 0x000fe20003800000 */
[----:B------:R-:W-:Y:S02]  /*25b0*/  ISETP.GT.AND P1, PT, R0, 0x8, P1 ;  /* 0x000000080000780c */ /* 0x000fe40000f24270 */
[----:B------:R-:W-:-:S03]  /*25c0*/  IADD3.X R11, R91, R101, R11, P2, P3 ;  /* 0x000000655b0b7210 */ /* 0x000fc600017e640b */
[----:B------:R-:W-:Y:S01]  /*25d0*/  IMAD.WIDE.U32 R10, R19, R100, R10 ;  /* 0x00000064130a7225 */ /* 0x000fe200078e000a */
[----:B------:R-:W-:-:S03]  /*25e0*/  SHF.L.U64.HI R19, R93, 0x2, R92 ;  /* 0x000000025d137819 */ /* 0x000fc6000001025c */
[----:B------:R-:W-:Y:S01]  /*25f0*/  IMAD.IADD R11, R21, 0x1, R11 ;  /* 0x00000001150b7824 */ /* 0x000fe200078e020b */
[----:B--2---:R-:W-:-:S04]  /*2600*/  LEA R4, P3, R10, R104, 0x2 ;  /* 0x000000680a047211 */ /* 0x004fc800078610ff */
[----:B------:R-:W-:Y:S02]  /*2610*/  LEA.HI.X R5, R10, R105, R11, 0x2, P3 ;  /* 0x000000690a057211 */ /* 0x000fe400018f140b */
[----:B---3--:R-:W-:-:S05]  /*2620*/  LOP3.LUT R8, R15, 0xffffe000, RZ, 0xc0, !PT ;  /* 0xffffe0000f087812 */ /* 0x008fca00078ec0ff */
[----:B------:R-:W-:Y:S01]  /*2630*/  FMUL R9, R8, R23 ;  /* 0x0000001708097220 */ /* 0x000fe20000400000 */
[----:B------:R-:W-:-:S03]  /*2640*/  LEA R8, P2, R93, R6, 0x2 ;  /* 0x000000065d087211 */ /* 0x000fc600078410ff */
[----:B------:R-:W-:Y:S02]  /*2650*/  FFMA R101, R26, R22, R9 ;  /* 0x000000161a657223 */ /* 0x000fe40000000009 */
[----:B------:R-:W-:-:S03]  /*2660*/  IMAD.X R9, R19, 0x1, R7, P2 ;  /* 0x0000000113097824 */ /* 0x000fc600010e0607 */
[----:B------:R-:W-:-:S05]  /*2670*/  F2FP.TF32.F32.PACK_B R101, R101 ;  /* 0x00000065ff65723e */ /* 0x000fca00024050ff */
[----:B------:R2:W-:Y:S01]  /*2680*/  @P0 STG.E desc[UR54][R8.64], R101 ;  /* 0x0000006508000986 */ /* 0x0005e2000c101936 */
[----:B------:R-:W-:Y:S05]  /*2690*/  @!P1 BRA `(.L_x_36) ;  /* 0x0000000000049947 */ /* 0x000fea0003800000 */
[----:B------:R3:W5:Y:S02]  /*26a0*/  LDG.E.LTC128B R15, desc[UR54][R4.64+0x4] ;  /* 0x00000436040f7981 */ /* 0x000764000c1e1920 */
.L_x_36:
[----:B------:R-:W-:Y:S05]  /*26b0*/  BSYNC B1 ;  /* 0x0000000000017941 */ /* 0x000fea0003800000 */
.L_x_35:
[----:B-----5:R-:W-:Y:S01]  /*26c0*/  LOP3.LUT R10, R15, 0xffffe000, RZ, 0xc0, !PT ;  /* 0xffffe0000f0a7812 */ /* 0x020fe200078ec0ff */
[----:B------:R-:W-:Y:S01]  /*26d0*/  BSSY B1, `(.L_x_37) ;  /* 0x0000009000017945 */ /* 0x000fe20003800000 */
[----:B------:R-:W-:-:S03]  /*26e0*/  ISETP.GT.AND P0, PT, R18, 0x8, PT ;  /* 0x000000081200780c */ /* 0x000fc60003f04270 */
[----:B------:R-:W-:Y:S01]  /*26f0*/  FMUL R10, R10, R23 ;  /* 0x000000170a0a7220 */ /* 0x000fe20000400000 */
[----:B------:R-:W-:-:S03]  /*2700*/  ISETP.GT.AND P2, PT, R0, RZ, P0 ;  /* 0x000000ff0000720c */ /* 0x000fc60000744270 */
[----:B------:R-:W-:-:S05]  /*2710*/  FFMA R27, R27, R22, R10 ;  /* 0x000000161b1b7223 */ /* 0x000fca000000000a */
[----:B------:R-:W-:-:S05]  /*2720*/  F2FP.TF32.F32.PACK_B R27, R27 ;  /* 0x0000001bff1b723e */ /* 0x000fca00024050ff */
[----:B------:R4:W-:Y:S01]  /*2730*/  @P1 STG.E desc[UR54][R8.64+0x4], R27 ;  /* 0x0000041b08001986 */ /* 0x0009e2000c101936 */
[----:B------:R-:W-:Y:S05]  /*2740*/  @!P2 BRA `(.L_x_38) ;  /* 0x000000000004a947 */ /* 0x000fea0003800000 */
[----:B------:R0:W5:Y:S02]  /*2750*/  LDG.E.LTC128B R15, desc[UR54][R2.64+0x20] ;  /* 0x00002036020f7981 */ /* 0x000164000c1e1920 */
.L_x_38:
[----:B------:R-:W-:Y:S05]  /*2760*/  BSYNC B1 ;  /* 0x0000000000017941 */ /* 0x000fea0003800000 */
.L_x_37:
        /* <DEDUP_REMOVED lines=10> */
.L_x_40:
[----:B------:R-:W-:Y:S05]  /*2810*/  BSYNC B1 ;  /* 0x0000000000017941 */ /* 0x000fea0003800000 */
.L_x_39:
[----:B-----5:R-:W-:Y:S01]  /*2820*/  LOP3.LUT R10, R15, 0xffffe000, RZ, 0xc0, !PT ;  /* 0xffffe0000f0a7812 */ /* 0x020fe200078ec0ff */
[----:B------:R-:W-:Y:S01]  /*2830*/  BSSY B1, `(.L_x_41) ;  /* 0x0000008000017945 */ /* 0x000fe20003800000 */
[----:B------:R-:W-:-:S03]  /*2840*/  ISETP.GT.AND P0, PT, R0, 0x8, P0 ;  /* 0x000000080000780c */ /* 0x000fc60000704270 */
[----:B------:R-:W-:-:S04]  /*2850*/  FMUL R10, R10, R23 ;  /* 0x000000170a0a7220 */ /* 0x000fc80000400000 */
[----:B------:R-:W-:-:S05]  /*2860*/  FFMA R29, R29, R22, R10 ;  /* 0x000000161d1d7223 */ /* 0x000fca000000000a */
[----:B------:R-:W-:-:S05]  /*2870*/  F2FP.TF32.F32.PACK_B R29, R29 ;  /* 0x0000001dff1d723e */ /* 0x000fca00024050ff */
[----:B------:R0:W-:Y:S01]  /*2880*/  @P3 STG.E desc[UR54][R6.64+0x24], R29 ;  /* 0x0000241d06003986 */ /* 0x0001e2000c101936 */
[----:B------:R-:W-:Y:S05]  /*2890*/  @!P0 BRA `(.L_x_42) ;  /* 0x0000000000048947 */ /* 0x000fea0003800000 */
[----:B------:R0:W5:Y:S02]  /*28a0*/  LDG.E.LTC128B R15, desc[UR54][R4.64+0x20] ;  /* 0x00002036040f7981 */ /* 0x000164000c1e1920 */
.L_x_42:
[----:B------:R-:W-:Y:S05]  /*28b0*/  BSYNC B1 ;  /* 0x0000000000017941 */ /* 0x000fea0003800000 */
.L_x_41:
[----:B-----5:R-:W-:Y:S01]  /*28c0*/  LOP3.LUT R10, R15, 0xffffe000, RZ, 0xc0, !PT ;  /* 0xffffe0000f0a7812 */ /* 0x020fe200078ec0ff */
[----:B------:R-:W-:Y:S01]  /*28d0*/  BSSY B1, `(.L_x_43) ;  /* 0x0000008000017945 */ /* 0x000fe20003800000 */
[----:B------:R-:W-:-:S03]  /*28e0*/  ISETP.GT.AND P1, PT, R0, 0x8, P1 ;  /* 0x000000080000780c */ /* 0x000fc60000f24270 */
[----:B0-----:R-:W-:-:S04]  /*28f0*/  FMUL R11, R10, R23 ;  /* 0x000000170a0b7220 */ /* 0x001fc80000400000 */
[----:B------:R-:W-:-:S05]  /*2900*/  FFMA R11, R30, R22, R11 ;  /* 0x000000161e0b7223 */ /* 0x000fca000000000b */
[----:B------:R-:W-:-:S05]  /*2910*/  F2FP.TF32.F32.PACK_B R11, R11 ;  /* 0x0000000bff0b723e */ /* 0x000fca00024050ff */
[----:B------:R0:W-:Y:S01]  /*2920*/  @P0 STG.E desc[UR54][R8.64+0x20], R11 ;  /* 0x0000200b08000986 */ /* 0x0001e2000c101936 */
[----:B------:R-:W-:Y:S05]  /*2930*/  @!P1 BRA `(.L_x_44) ;  /* 0x0000000000049947 */ /* 0x000fea0003800000 */
[----:B------:R0:W5:Y:S02]  /*2940*/  LDG.E.LTC128B R15, desc[UR54][R4.64+0x24] ;  /* 0x00002436040f7981 */ /* 0x000164000c1e1920 */
.L_x_44:
[----:B------:R-:W-:Y:S05]  /*2950*/  BSYNC B1 ;  /* 0x0000000000017941 */ /* 0x000fea0003800000 */
.L_x_43:
        /* <DEDUP_REMOVED lines=10> */
.L_x_46:
[----:B------:R-:W-:Y:S05]  /*2a00*/  BSYNC B1 ;  /* 0x0000000000017941 */ /* 0x000fea0003800000 */
.L_x_45:
[----:B-----5:R-:W-:Y:S01]  /*2a10*/  LOP3.LUT R10, R15, 0xffffe000, RZ, 0xc0, !PT ;  /* 0xffffe0000f0a7812 */ /* 0x020fe200078ec0ff */
[----:B------:R-:W-:Y:S01]  /*2a20*/  BSSY B1, `(.L_x_47) ;  /* 0x0000009000017945 */ /* 0x000fe20003800000 */
[----:B------:R-:W-:-:S03]  /*2a30*/  ISETP.GT.AND P1, PT, R18, 0x11, PT ;  /* 0x000000111200780c */ /* 0x000fc60003f24270 */
[----:B0-----:R-:W-:Y:S01]  /*2a40*/  FMUL R11, R10, R23 ;  /* 0x000000170a0b7220 */ /* 0x001fe20000400000 */
[----:B------:R-:W-:-:S03]  /*2a50*/  ISETP.GT.AND P3, PT, R0, RZ, P1 ;  /* 0x000000ff0000720c */ /* 0x000fc60000f64270 */
[----:B------:R-:W-:-:S05]  /*2a60*/  FFMA R11, R32, R22, R11 ;  /* 0x00000016200b7223 */ /* 0x000fca000000000b */
[----:B------:R-:W-:-:S05]  /*2a70*/  F2FP.TF32.F32.PACK_B R11, R11 ;  /* 0x0000000bff0b723e */ /* 0x000fca00024050ff */
[----:B------:R0:W-:Y:S01]  /*2a80*/  @P2 STG.E desc[UR54][R6.64+0x40], R11 ;  /* 0x0000400b06002986 */ /* 0x0001e2000c101936 */
[----:B------:R-:W-:Y:S05]  /*2a90*/  @!P3 BRA `(.L_x_48) ;  /* 0x000000000004b947 */ /* 0x000fea0003800000 */
[----:B------:R0:W5:Y:S02]  /*2aa0*/  LDG.E.LTC128B R15, desc[UR54][R2.64+0x44] ;  /* 0x00004436020f7981 */ /* 0x000164000c1e1920 */
.L_x_48:
[----:B------:R-:W-:Y:S05]  /*2ab0*/  BSYNC B1 ;  /* 0x0000000000017941 */ /* 0x000fea0003800000 */
.L_x_47:
        /* <DEDUP_REMOVED lines=9> */
.L_x_50:
[----:B------:R-:W-:Y:S05]  /*2b50*/  BSYNC B1 ;  /* 0x0000000000017941 */ /* 0x000fea0003800000 */
.L_x_49:
        /* <DEDUP_REMOVED lines=9> */
.L_x_52:
[----:B------:R-:W-:Y:S05]  /*2bf0*/  BSYNC B1 ;  /* 0x0000000000017941 */ /* 0x000fea0003800000 */
.L_x_51:
        /* <DEDUP_REMOVED lines=10> */
.L_x_54:
[----:B------:R-:W-:Y:S05]  /*2ca0*/  BSYNC B1 ;  /* 0x0000000000017941 */ /* 0x000fea0003800000 */
.L_x_53:
        /* <DEDUP_REMOVED lines=10> */
.L_x_56:
[----:B------:R-:W-:Y:S05]  /*2d50*/  BSYNC B1 ;  /* 0x0000000000017941 */ /* 0x000fea0003800000 */
.L_x_55:
        /* <DEDUP_REMOVED lines=9> */
.L_x_58:
[----:B------:R-:W-:Y:S05]  /*2df0*/  BSYNC B1 ;  /* 0x0000000000017941 */ /* 0x000fea0003800000 */
.L_x_57:
        /* <DEDUP_REMOVED lines=9> */
.L_x_60:
[----:B------:R-:W-:Y:S05]  /*2e90*/  BSYNC B1 ;  /* 0x0000000000017941 */ /* 0x000fea0003800000 */
.L_x_59:
        /* <DEDUP_REMOVED lines=10> */
.L_x_62:
[----:B------:R-:W-:Y:S05]  /*2f40*/  BSYNC B1 ;  /* 0x0000000000017941 */ /* 0x000fea0003800000 */
.L_x_61:
        /* <DEDUP_REMOVED lines=10> */
.L_x_64:
[----:B------:R-:W-:Y:S05]  /*2ff0*/  BSYNC B1 ;  /* 0x0000000000017941 */ /* 0x000fea0003800000 */
.L_x_63:
        /* <DEDUP_REMOVED lines=9> */
.L_x_66:
[----:B------:R-:W-:Y:S05]  /*3090*/  BSYNC B1 ;  /* 0x0000000000017941 */ /* 0x000fea0003800000 */
.L_x_65:
        /* <DEDUP_REMOVED lines=9> */
.L_x_68:
[----:B------:R-:W-:Y:S05]  /*3130*/  BSYNC B1 ;  /* 0x0000000000017941 */ /* 0x000fea0003800000 */
.L_x_67:
        /* <DEDUP_REMOVED lines=10> */
.L_x_70:
[----:B------:R-:W-:Y:S05]  /*31e0*/  BSYNC B1 ;  /* 0x0000000000017941 */ /* 0x000fea0003800000 */
.L_x_69:
        /* <DEDUP_REMOVED lines=10> */
.L_x_72:
[----:B------:R-:W-:Y:S05]  /*3290*/  BSYNC B1 ;  /* 0x0000000000017941 */ /* 0x000fea0003800000 */
.L_x_71:
        /* <DEDUP_REMOVED lines=9> */
.L_x_74:
[----:B------:R-:W-:Y:S05]  /*3330*/  BSYNC B1 ;  /* 0x0000000000017941 */ /* 0x000fea0003800000 */
.L_x_73:
        /* <DEDUP_REMOVED lines=9> */
.L_x_76:
[----:B------:R-:W-:Y:S05]  /*33d0*/  BSYNC B1 ;  /* 0x0000000000017941 */ /* 0x000fea0003800000 */
.L_x_75:
        /* <DEDUP_REMOVED lines=10> */
.L_x_78:
[----:B------:R-:W-:Y:S05]  /*3480*/  BSYNC B1 ;  /* 0x0000000000017941 */ /* 0x000fea0003800000 */
.L_x_77:
        /* <DEDUP_REMOVED lines=10> */
.L_x_80:
[----:B------:R-:W-:Y:S05]  /*3530*/  BSYNC B1 ;  /* 0x0000000000017941 */ /* 0x000fea0003800000 */
.L_x_79:
        /* <DEDUP_REMOVED lines=9> */
.L_x_82:
[----:B------:R-:W-:Y:S05]  /*35d0*/  BSYNC B1 ;  /* 0x0000000000017941 */ /* 0x000fea0003800000 */
.L_x_81:
        /* <DEDUP_REMOVED lines=9> */
.L_x_84:
[----:B------:R-:W-:Y:S05]  /*3670*/  BSYNC B1 ;  /* 0x0000000000017941 */ /* 0x000fea0003800000 */
.L_x_83:
        /* <DEDUP_REMOVED lines=10> */
.L_x_86:
[----:B------:R-:W-:Y:S05]  /*3720*/  BSYNC B1 ;  /* 0x0000000000017941 */ /* 0x000fea0003800000 */
.L_x_85:
        /* <DEDUP_REMOVED lines=10> */
.L_x_88:
[----:B------:R-:W-:Y:S05]  /*37d0*/  BSYNC B1 ;  /* 0x0000000000017941 */ /* 0x000fea0003800000 */
.L_x_87:
        /* <DEDUP_REMOVED lines=9> */
.L_x_90:
[----:B------:R-:W-:Y:S05]  /*3870*/  BSYNC B1 ;  /* 0x0000000000017941 */ /* 0x000fea0003800000 */
.L_x_89:
        /* <DEDUP_REMOVED lines=9> */
.L_x_92:
[----:B------:R-:W-:Y:S05]  /*3910*/  BSYNC B1 ;  /* 0x0000000000017941 */ /* 0x000fea0003800000 */
.L_x_91:
        /* <DEDUP_REMOVED lines=10> */
.L_x_94:
[----:B------:R-:W-:Y:S05]  /*39c0*/  BSYNC B1 ;  /* 0x0000000000017941 */ /* 0x000fea0003800000 */
.L_x_93:
        /* <DEDUP_REMOVED lines=10> */
.L_x_96:
[----:B------:R-:W-:Y:S05]  /*3a70*/  BSYNC B1 ;  /* 0x0000000000017941 */ /* 0x000fea0003800000 */
.L_x_95:
        /* <DEDUP_REMOVED lines=9> */
.L_x_98:
[----:B------:R-:W-:Y:S05]  /*3b10*/  BSYNC B1 ;  /* 0x0000000000017941 */ /* 0x000fea0003800000 */
.L_x_97:
        /* <DEDUP_REMOVED lines=9> */
.L_x_100:
[----:B------:R-:W-:Y:S05]  /*3bb0*/  BSYNC B1 ;  /* 0x0000000000017941 */ /* 0x000fea0003800000 */
.L_x_99:
        /* <DEDUP_REMOVED lines=10> */
.L_x_102:
[----:B------:R-:W-:Y:S05]  /*3c60*/  BSYNC B1 ;  /* 0x0000000000017941 */ /* 0x000fea0003800000 */
.L_x_101:
        /* <DEDUP_REMOVED lines=10> */
.L_x_104:
[----:B------:R-:W-:Y:S05]  /*3d10*/  BSYNC B1 ;  /* 0x0000000000017941 */ /* 0x000fea0003800000 */
.L_x_103:
        /* <DEDUP_REMOVED lines=9> */
.L_x_106:
[----:B------:R-:W-:Y:S05]  /*3db0*/  BSYNC B1 ;  /* 0x0000000000017941 */ /* 0x000fea0003800000 */
.L_x_105:
        /* <DEDUP_REMOVED lines=9> */
.L_x_108:
[----:B------:R-:W-:Y:S05]  /*3e50*/  BSYNC B1 ;  /* 0x0000000000017941 */ /* 0x000fea0003800000 */
.L_x_107:
        /* <DEDUP_REMOVED lines=10> */
.L_x_110:
[----:B------:R-:W-:Y:S05]  /*3f00*/  BSYNC B1 ;  /* 0x0000000000017941 */ /* 0x000fea0003800000 */
.L_x_109:
        /* <DEDUP_REMOVED lines=10> */
.L_x_112:
[----:B------:R-:W-:Y:S05]  /*3fb0*/  BSYNC B1 ;  /* 0x0000000000017941 */ /* 0x000fea0003800000 */
.L_x_111:
        /* <DEDUP_REMOVED lines=9> */
.L_x_114:
[----:B------:R-:W-:Y:S05]  /*4050*/  BSYNC B1 ;  /* 0x0000000000017941 */ /* 0x000fea0003800000 */
.L_x_113:
        /* <DEDUP_REMOVED lines=9> */
.L_x_116:
[----:B------:R-:W-:Y:S05]  /*40f0*/  BSYNC B1 ;  /* 0x0000000000017941 */ /* 0x000fea0003800000 */
.L_x_115:
        /* <DEDUP_REMOVED lines=10> */
.L_x_118:
[----:B------:R-:W-:Y:S05]  /*41a0*/  BSYNC B1 ;  /* 0x0000000000017941 */ /* 0x000fea0003800000 */
.L_x_117:
        /* <DEDUP_REMOVED lines=10> */
.L_x_120:
[----:B------:R-:W-:Y:S05]  /*4250*/  BSYNC B1 ;  /* 0x0000000000017941 */ /* 0x000fea0003800000 */
.L_x_119:
        /* <DEDUP_REMOVED lines=9> */
.L_x_122:
[----:B------:R-:W-:Y:S05]  /*42f0*/  BSYNC B1 ;  /* 0x0000000000017941 */ /* 0x000fea0003800000 */
.L_x_121:
        /* <DEDUP_REMOVED lines=9> */
.L_x_124:
[----:B------:R-:W-:Y:S05]  /*4390*/  BSYNC B1 ;  /* 0x0000000000017941 */ /* 0x000fea0003800000 */
.L_x_123:
        /* <DEDUP_REMOVED lines=10> */
.L_x_126:
[----:B------:R-:W-:Y:S05]  /*4440*/  BSYNC B1 ;  /* 0x0000000000017941 */ /* 0x000fea0003800000 */
.L_x_125:
        /* <DEDUP_REMOVED lines=10> */
.L_x_128:
[----:B------:R-:W-:Y:S05]  /*44f0*/  BSYNC B1 ;  /* 0x0000000000017941 */ /* 0x000fea0003800000 */
.L_x_127:
        /* <DEDUP_REMOVED lines=9> */
.L_x_130:
[----:B------:R-:W-:Y:S05]  /*4590*/  BSYNC B1 ;  /* 0x0000000000017941 */ /* 0x000fea0003800000 */
.L_x_129:
        /* <DEDUP_REMOVED lines=9> */
.L_x_132:
[----:B------:R-:W-:Y:S05]  /*4630*/  BSYNC B1 ;  /* 0x0000000000017941 */ /* 0x000fea0003800000 */
.L_x_131:
        /* <DEDUP_REMOVED lines=10> */
.L_x_134:
[----:B------:R-:W-:Y:S05]  /*46e0*/  BSYNC B1 ;  /* 0x0000000000017941 */ /* 0x000fea0003800000 */
.L_x_133:
        /* <DEDUP_REMOVED lines=10> */
.L_x_136:
[----:B------:R-:W-:Y:S05]  /*4790*/  BSYNC B1 ;  /* 0x0000000000017941 */ /* 0x000fea0003800000 */
.L_x_135:
        /* <DEDUP_REMOVED lines=9> */
.L_x_138:
[----:B------:R-:W-:Y:S05]  /*4830*/  BSYNC B1 ;  /* 0x0000000000017941 */ /* 0x000fea0003800000 */
.L_x_137:
        /* <DEDUP_REMOVED lines=9> */
.L_x_140:
[----:B------:R-:W-:Y:S05]  /*48d0*/  BSYNC B1 ;  /* 0x0000000000017941 */ /* 0x000fea0003800000 */
.L_x_139:
        /* <DEDUP_REMOVED lines=10> */
.L_x_142:
[----:B------:R-:W-:Y:S05]  /*4980*/  BSYNC B1 ;  /* 0x0000000000017941 */ /* 0x000fea0003800000 */
.L_x_141:
        /* <DEDUP_REMOVED lines=10> */
.L_x_144:
[----:B------:R-:W-:Y:S05]  /*4a30*/  BSYNC B1 ;  /* 0x0000000000017941 */ /* 0x000fea0003800000 */
.L_x_143:
        /* <DEDUP_REMOVED lines=9> */
.L_x_146:
[----:B------:R-:W-:Y:S05]  /*4ad0*/  BSYNC B1 ;  /* 0x0000000000017941 */ /* 0x000fea0003800000 */
.L_x_145:
        /* <DEDUP_REMOVED lines=9> */
.L_x_148:
[----:B------:R-:W-:Y:S05]  /*4b70*/  BSYNC B1 ;  /* 0x0000000000017941 */ /* 0x000fea0003800000 */
.L_x_147:
        /* <DEDUP_REMOVED lines=10> */
.L_x_150:
[----:B------:R-:W-:Y:S05]  /*4c20*/  BSYNC B1 ;  /* 0x0000000000017941 */ /* 0x000fea0003800000 */
.L_x_149:
        /* <DEDUP_REMOVED lines=10> */
.L_x_152:
[----:B------:R-:W-:Y:S05]  /*4cd0*/  BSYNC B1 ;  /* 0x0000000000017941 */ /* 0x000fea0003800000 */
.L_x_151:
[----:B01---5:R-:W-:Y:S01]  /*4ce0*/  LOP3.LUT R2, R15, 0xffffe000, RZ, 0xc0, !PT ;  /* 0xffffe0000f027812 */ /* 0x023fe200078ec0ff */
        /* <DEDUP_REMOVED lines=8> */
.L_x_154:
[----:B------:R-:W-:Y:S05]  /*4d70*/  BSYNC B1 ;  /* 0x0000000000017941 */ /* 0x000fea0003800000 */
.L_x_153:
[----:B-----5:R-:W-:Y:S01]  /*4d80*/  LOP3.LUT R2, R15, 0xffffe000, RZ, 0xc0, !PT ;  /* 0xffffe0000f027812 */ /* 0x020fe200078ec0ff */
[----:B------:R-:W-:Y:S01]  /*4d90*/  BSSY B1, `(.L_x_155) ;  /* 0x000000a000017945 */ /* 0x000fe20003800000 */
[----:B------:R-:W-:-:S03]  /*4da0*/  ISETP.GT.AND P1, PT, R0, 0x8, P1 ;  /* 0x000000080000780c */ /* 0x000fc60000f24270 */
[----:B------:R-:W-:Y:S01]  /*4db0*/  FMUL R3, R2, R23 ;  /* 0x0000001702037220 */ /* 0x000fe20000400000 */
[----:B------:R-:W-:-:S03]  /*4dc0*/  @P0 IMAD.MOV.U32 R2, RZ, RZ, R8 ;  /* 0x000000ffff020224 */ /* 0x000fc600078e0008 */
[----:B0-----:R-:W-:Y:S01]  /*4dd0*/  FFMA R7, R86, R22, R3 ;  /* 0x0000001656077223 */ /* 0x001fe20000000003 */
[----:B------:R-:W-:-:S04]  /*4de0*/  @P0 IMAD.MOV.U32 R3, RZ, RZ, R9 ;  /* 0x000000ffff030224 */ /* 0x000fc800078e0009 */
[----:B------:R-:W-:-:S05]  /*4df0*/  F2FP.TF32.F32.PACK_B R7, R7 ;  /* 0x00000007ff07723e */ /* 0x000fca00024050ff */
[----:B------:R0:W-:Y:S01]  /*4e00*/  @P0 STG.E desc[UR54][R2.64+0x1e0], R7 ;  /* 0x0001e00702000986 */ /* 0x0001e2000c101936 */
[----:B------:R-:W-:Y:S05]  /*4e10*/  @!P1 BRA `(.L_x_156) ;  /* 0x0000000000049947 */ /* 0x000fea0003800000 */
[----:B------:R0:W5:Y:S02]  /*4e20*/  LDG.E.LTC128B R15, desc[UR54][R4.64+0x1e4] ;  /* 0x0001e436040f7981 */ /* 0x000164000c1e1920 */
.L_x_156:
[----:B------:R-:W-:Y:S05]  /*4e30*/  BSYNC B1 ;  /* 0x0000000000017941 */ /* 0x000fea0003800000 */
.L_x_155:
[----:B------:R-:W-:Y:S05]  /*4e40*/  @!P1 BRA `(.L_x_157) ;  /* 0x0000001000b09947 */ /* 0x000fea0003800000 */
[----:B-----5:R-:W-:-:S05]  /*4e50*/  LOP3.LUT R0, R15, 0xffffe000, RZ, 0xc0, !PT ;  /* 0xffffe0000f007812 */ /* 0x020fca00078ec0ff */
[----:B------:R-:W-:-:S04]  /*4e60*/  FMUL R0, R0, R23 ;  /* 0x0000001700007220 */ /* 0x000fc80000400000 */
[----:B------:R-:W-:-:S05]  /*4e70*/  FFMA R87, R87, R22, R0 ;  /* 0x0000001657577223 */ /* 0x000fca0000000000 */
[----:B------:R-:W-:-:S05]  /*4e80*/  F2FP.TF32.F32.PACK_B R87, R87 ;  /* 0x00000057ff57723e */ /* 0x000fca00024050ff */
[----:B------:R0:W-:Y:S01]  /*4e90*/  STG.E desc[UR54][R8.64+0x1e4], R87 ;  /* 0x0001e45708007986 */ /* 0x0001e2000c101936 */
[----:B------:R-:W-:Y:S05]  /*4ea0*/  BRA `(.L_x_157) ;  /* 0x0000001000987947 */ /* 0x000fea0003800000 */
.L_x_32:
[----:B------:R-:W-:Y:S01]  /*4eb0*/  ULDC.64 UR4, c[0x0][0x5c0] ;  /* 0x0001700000047ab9 */ /* 0x000fe20000000a00 */
[-C--:B------:R-:W-:Y:S01]  /*4ec0*/  FMUL R9, R24, R22.reuse ;  /* 0x0000001618097220 */ /* 0x080fe20000400000 */
[----:B------:R-:W-:Y:S01]  /*4ed0*/  LEA R2, P1, R20, UR4, 0x2 ;  /* 0x0000000414027c11 */ /* 0x000fe2000f8210ff */
[-C--:B------:R-:W-:Y:S01]  /*4ee0*/  FMUL R25, R25, R22.reuse ;  /* 0x0000001619197220 */ /* 0x080fe20000400000 */
[----:B------:R-:W-:Y:S01]  /*4ef0*/  ISETP.GT.AND P3, PT, R18, 0x1, PT ;  /* 0x000000011200780c */ /* 0x000fe20003f64270 */
[-C--:B------:R-:W-:Y:S01]  /*4f00*/  FMUL R27, R27, R22.reuse ;  /* 0x000000161b1b7220 */ /* 0x080fe20000400000 */
[----:B------:R-:W-:Y:S01]  /*4f10*/  F2FP.TF32.F32.PACK_B R9, R9 ;  /* 0x00000009ff09723e */ /* 0x000fe200024050ff */
[-C--:B------:R-:W-:Y:S01]  /*4f20*/  FMUL R29, R29, R22.reuse ;  /* 0x000000161d1d7220 */ /* 0x080fe20000400000 */
[----:B------:R-:W-:Y:S01]  /*4f30*/  LEA.HI.X R3, R20, UR5, R7, 0x2, P1 ;  /* 0x0000000514037c11 */ /* 0x000fe200088f1407 */
[-C--:B------:R-:W-:Y:S01]  /*4f40*/  FMUL R7, R26, R22.reuse ;  /* 0x000000161a077220 */ /* 0x080fe20000400000 */
[----:B------:R-:W-:Y:S01]  /*4f50*/  ISETP.GT.AND P1, PT, R0, RZ, P3 ;  /* 0x000000ff0000720c */ /* 0x000fe20001f24270 */
[-C--:B------:R-:W-:Y:S01]  /*4f60*/  FMUL R11, R30, R22.reuse ;  /* 0x000000161e0b7220 */ /* 0x080fe20000400000 */
[----:B------:R-:W-:Y:S01]  /*4f70*/  F2FP.TF32.F32.PACK_B R25, R25 ;  /* 0x00000019ff19723e */ /* 0x000fe200024050ff */
[----:B------:R0:W-:Y:S01]  /*4f80*/  @P2 STG.E desc[UR54][R2.64], R9 ;  /* 0x0000000902002986 */ /* 0x0001e2000c101936 */
[----:B------:R-:W-:Y:S01]  /*4f90*/  ISETP.GT.AND P2, PT, R0, 0x8, P0 ;  /* 0x000000080000780c */ /* 0x000fe20000744270 */
[-C--:B------:R-:W-:Y:S01]  /*4fa0*/  FMUL R31, R31, R22.reuse ;  /* 0x000000161f1f7220 */ /* 0x080fe20000400000 */
[----:B------:R-:W-:Y:S01]  /*4fb0*/  ISETP.GT.AND P0, PT, R18, 0x8, PT ;  /* 0x000000081200780c */ /* 0x000fe20003f04270 */
[-C--:B------:R-:W-:Y:S01]  /*4fc0*/  FMUL R33, R33, R22.reuse ;  /* 0x0000001621217220 */ /* 0x080fe20000400000 */
[----:B------:R-:W-:Y:S01]  /*4fd0*/  SHF.L.U64.HI R5, R93, 0x2, R92 ;  /* 0x000000025d057819 */ /* 0x000fe2000001025c */
[----:B------:R-:W-:Y:S01]  /*4fe0*/  FMUL R35, R35, R22 ;  /* 0x0000001623237220 */ /* 0x000fe20000400000 */
[----:B------:R-:W-:Y:S01]  /*4ff0*/  LEA R4, P4, R93, R2, 0x2 ;  /* 0x000000025d047211 */ /* 0x000fe200078810ff */
[-C--:B------:R-:W-:Y:S01]  /*5000*/  FMUL R37, R37, R22.reuse ;  /* 0x0000001625257220 */ /* 0x080fe20000400000 */
[C---:B------:R-:W-:Y:S01]  /*5010*/  ISETP.GT.AND P3, PT, R0.reuse, 0x8, P3 ;  /* 0x000000080000780c */ /* 0x040fe20001f64270 */
[----:B------:R-:W-:Y:S01]  /*5020*/  @P1 STG.E desc[UR54][R2.64+0x4], R25 ;  /* 0x0000041902001986 */ /* 0x000fe2000c101936 */
[----:B------:R-:W-:Y:S01]  /*5030*/  ISETP.GT.AND P5, PT, R0, RZ, P0 ;  /* 0x000000ff0000720c */ /* 0x000fe200007a4270 */
[----:B------:R-:W-:Y:S01]  /*5040*/  IMAD.X R5, R5, 0x1, R3, P4 ;  /* 0x0000000105057824 */ /* 0x000fe200020e0603 */
[----:B------:R-:W-:Y:S01]  /*5050*/  F2FP.TF32.F32.PACK_B R7, R7 ;  /* 0x00000007ff07723e */ /* 0x000fe200024050ff */
[-C--:B0-----:R-:W-:Y:S01]  /*5060*/  FMUL R9, R28, R22.reuse ;  /* 0x000000161c097220 */ /* 0x081fe20000400000 */
[----:B------:R-:W-:Y:S01]  /*5070*/  ISETP.GT.AND P1, PT, R18, 0x9, PT ;  /* 0x000000091200780c */ /* 0x000fe20003f24270 */
[-C--:B------:R-:W-:Y:S01]  /*5080*/  FMUL R39, R39, R22.reuse ;  /* 0x0000001627277220 */ /* 0x080fe20000400000 */
[----:B------:R-:W-:Y:S01]  /*5090*/  F2FP.TF32.F32.PACK_B R27, R27 ;  /* 0x0000001bff1b723e */ /* 0x000fe200024050ff */
[----:B------:R0:W-:Y:S01]  /*50a0*/  @P2 STG.E desc[UR54][R4.64], R7 ;  /* 0x0000000704002986 */ /* 0x0001e2000c101936 */
[----:B------:R-:W-:Y:S01]  /*50b0*/  F2FP.TF32.F32.PACK_B R9, R9 ;  /* 0x00000009ff09723e */ /* 0x000fe200024050ff */
[-C--:B------:R-:W-:Y:S01]  /*50c0*/  FMUL R41, R41, R22.reuse ;  /* 0x0000001629297220 */ /* 0x080fe20000400000 */
[C---:B------:R-:W-:Y:S01]  /*50d0*/  ISETP.GT.AND P4, PT, R0.reuse, RZ, P1 ;  /* 0x000000ff0000720c */ /* 0x040fe20000f84270 */
[----:B------:R-:W-:Y:S01]  /*50e0*/  @P3 STG.E desc[UR54][R4.64+0x4], R27 ;  /* 0x0000041b04003986 */ /* 0x000fe2000c101936 */
[----:B------:R-:W-:Y:S01]  /*50f0*/  ISETP.GT.AND P2, PT, R0, 0x8, P0 ;  /* 0x000000080000780c */ /* 0x000fe20000744270 */
[-C--:B------:R-:W-:Y:S01]  /*5100*/  FMUL R43, R43, R22.reuse ;  /* 0x000000162b2b7220 */ /* 0x080fe20000400000 */
[----:B------:R-:W-:Y:S01]  /*5110*/  ISETP.GT.AND P0, PT, R18, 0x10, PT ;  /* 0x000000101200780c */ /* 0x000fe20003f04270 */
[----:B------:R1:W-:Y:S01]  /*5120*/  @P5 STG.E desc[UR54][R2.64+0x20], R9 ;  /* 0x0000200902005986 */ /* 0x0003e2000c101936 */
[C---:B------:R-:W-:Y:S01]  /*5130*/  ISETP.GT.AND P3, PT, R0.reuse, 0x8, P1 ;  /* 0x000000080000780c */ /* 0x040fe20000f64270 */
[-C--:B------:R-:W-:Y:S01]  /*5140*/  FMUL R45, R45, R22.reuse ;  /* 0x000000162d2d7220 */ /* 0x080fe20000400000 */
[----:B------:R-:W-:Y:S01]  /*5150*/  ISETP.GT.AND P5, PT, R0, RZ, P0 ;  /* 0x000000ff0000720c */ /* 0x000fe200007a4270 */
[-C--:B0-----:R-:W-:Y:S01]  /*5160*/  FMUL R7, R32, R22.reuse ;  /* 0x0000001620077220 */ /* 0x081fe20000400000 */
[----:B------:R-:W-:Y:S01]  /*5170*/  F2FP.TF32.F32.PACK_B R29, R29 ;  /* 0x0000001dff1d723e */ /* 0x000fe200024050ff */
[-C--:B------:R-:W-:Y:S01]  /*5180*/  FMUL R47, R47, R22.reuse ;  /* 0x000000162f2f7220 */ /* 0x080fe20000400000 */
[----:B------:R-:W-:Y:S01]  /*5190*/  F2FP.TF32.F32.PACK_B R11, R11 ;  /* 0x0000000bff0b723e */ /* 0x000fe200024050ff */
[-C--:B------:R-:W-:Y:S01]  /*51a0*/  FMUL R49, R49, R22.reuse ;  /* 0x0000001631317220 */ /* 0x080fe20000400000 */
[----:B------:R-:W-:Y:S01]  /*51b0*/  ISETP.GT.AND P1, PT, R18, 0x11, PT ;  /* 0x000000111200780c */ /* 0x000fe20003f24270 */
[----:B------:R-:W-:Y:S01]  /*51c0*/  @P4 STG.E desc[UR54][R2.64+0x24], R29 ;  /* 0x0000241d02004986 */ /* 0x000fe2000c101936 */
[----:B------:R-:W-:Y:S01]  /*51d0*/  F2FP.TF32.F32.PACK_B R31, R31 ;  /* 0x0000001fff1f723e */ /* 0x000fe200024050ff */
[-C--:B-1----:R-:W-:Y:S01]  /*51e0*/  FMUL R9, R34, R22.reuse ;  /* 0x0000001622097220 */ /* 0x082fe20000400000 */
[----:B------:R-:W-:Y:S01]  /*51f0*/  F2FP.TF32.F32.PACK_B R7, R7 ;  /* 0x00000007ff07723e */ /* 0x000fe200024050ff */
[----:B------:R0:W-:Y:S01]  /*5200*/  @P2 STG.E desc[UR54][R4.64+0x20], R11 ;  /* 0x0000200b04002986 */ /* 0x0001e2000c101936 */
[C---:B------:R-:W-:Y:S01]  /*5210*/  ISETP.GT.AND P4, PT, R0.reuse, RZ, P1 ;  /* 0x000000ff0000720c */ /* 0x040fe20000f84270 */
[-C--:B------:R-:W-:Y:S01]  /*5220*/  FMUL R51, R51, R22.reuse ;  /* 0x0000001633337220 */ /* 0x080fe20000400000 */
[----:B------:R-:W-:Y:S01]  /*5230*/  ISETP.GT.AND P2, PT, R0, 0x8, P0 ;  /* 0x000000080000780c */ /* 0x000fe20000744270 */
[----:B------:R-:W-:Y:S01]  /*5240*/  @P3 STG.E desc[UR54][R4.64+0x24], R31 ;  /* 0x0000241f04003986 */ /* 0x000fe2000c101936 */
[----:B------:R-:W-:Y:S01]  /*5250*/  ISETP.GT.AND P0, PT, R18, 0x18, PT ;  /* 0x000000181200780c */ /* 0x000fe20003f04270 */
[-C--:B------:R-:W-:Y:S01]  /*5260*/  FMUL R53, R53, R22.reuse ;  /* 0x0000001635357220 */ /* 0x080fe20000400000 */
[C---:B------:R-:W-:Y:S01]  /*5270*/  ISETP.GT.AND P3, PT, R0.reuse, 0x8, P1 ;  /* 0x000000080000780c */ /* 0x040fe20000f64270 */
[----:B------:R1:W-:Y:S01]  /*5280*/  @P5 STG.E desc[UR54][R2.64+0x40], R7 ;  /* 0x0000400702005986 */ /* 0x0003e2000c101936 */
[----:B------:R-:W-:Y:S01]  /*5290*/  ISETP.GT.AND P5, PT, R0, RZ, P0 ;  /* 0x000000ff0000720c */ /* 0x000fe200007a4270 */
[-C--:B------:R-:W-:Y:S01]  /*52a0*/  FMUL R55, R55, R22.reuse ;  /* 0x0000001637377220 */ /* 0x080fe20000400000 */
[----:B------:R-:W-:Y:S01]  /*52b0*/  F2FP.TF32.F32.PACK_B R33, R33 ;  /* 0x00000021ff21723e */ /* 0x000fe200024050ff */
[-C--:B0-----:R-:W-:Y:S01]  /*52c0*/  FMUL R11, R38, R22.reuse ;  /* 0x00000016260b7220 */ /* 0x081fe20000400000 */
[----:B------:R-:W-:Y:S01]  /*52d0*/  F2FP.TF32.F32.PACK_B R9, R9 ;  /* 0x00000009ff09723e */ /* 0x000fe200024050ff */
[-C--:B------:R-:W-:Y:S01]  /*52e0*/  FMUL R57, R57, R22.reuse ;  /* 0x0000001639397220 */ /* 0x080fe20000400000 */
[----:B------:R-:W-:Y:S01]  /*52f0*/  ISETP.GT.AND P1, PT, R18, 0x19, PT ;  /* 0x000000191200780c */ /* 0x000fe20003f24270 */
[----:B------:R-:W-:Y:S01]  /*5300*/  @P4 STG.E desc[UR54][R2.64+0x44], R33 ;  /* 0x0000442102004986 */ /* 0x000fe2000c101936 */
[----:B------:R-:W-:Y:S01]  /*5310*/  F2FP.TF32.F32.PACK_B R35, R35 ;  /* 0x00000023ff23723e */ /* 0x000fe200024050ff */
[-C--:B------:R-:W-:Y:S01]  /*5320*/  FMUL R59, R59, R22.reuse ;  /* 0x000000163b3b7220 */ /* 0x080fe20000400000 */
[----:B------:R-:W-:Y:S01]  /*5330*/  ISETP.GT.AND P4, PT, R0, RZ, P1 ;  /* 0x000000ff0000720c */ /* 0x000fe20000f84270 */
[-C--:B-1----:R-:W-:Y:S01]  /*5340*/  FMUL R7, R36, R22.reuse ;  /* 0x0000001624077220 */ /* 0x082fe20000400000 */
[----:B------:R0:W-:Y:S01]  /*5350*/  @P2 STG.E desc[UR54][R4.64+0x40], R9 ;  /* 0x0000400904002986 */ /* 0x0001e2000c101936 */
[----:B------:R-:W-:Y:S01]  /*5360*/  ISETP.GT.AND P2, PT, R0, 0x8, P0 ;  /* 0x000000080000780c */ /* 0x000fe20000744270 */
[-C--:B------:R-:W-:Y:S01]  /*5370*/  FMUL R61, R61, R22.reuse ;  /* 0x000000163d3d7220 */ /* 0x080fe20000400000 */
[----:B------:R-:W-:Y:S01]  /*5380*/  ISETP.GT.AND P0, PT, R18, 0x20, PT ;  /* 0x000000201200780c */ /* 0x000fe20003f04270 */
[----:B------:R-:W-:Y:S01]  /*5390*/  @P3 STG.E desc[UR54][R4.64+0x44], R35 ;  /* 0x0000442304003986 */ /* 0x000fe2000c101936 */
[----:B------:R-:W-:Y:S01]  /*53a0*/  F2FP.TF32.F32.PACK_B R7, R7 ;  /* 0x00000007ff07723e */ /* 0x000fe200024050ff */
[-C--:B------:R-:W-:Y:S01]  /*53b0*/  FMUL R63, R63, R22.reuse ;  /* 0x000000163f3f7220 */ /* 0x080fe20000400000 */
[C---:B------:R-:W-:Y:S01]  /*53c0*/  ISETP.GT.AND P3, PT, R0.reuse, 0x8, P1 ;  /* 0x000000080000780c */ /* 0x040fe20000f64270 */
[-C--:B------:R-:W-:Y:S01]  /*53d0*/  FMUL R65, R65, R22.reuse ;  /* 0x0000001641417220 */ /* 0x080fe20000400000 */
[----:B------:R-:W-:Y:S01]  /*53e0*/  F2FP.TF32.F32.PACK_B R37, R37 ;  /* 0x00000025ff25723e */ /* 0x000fe200024050ff */
[----:B------:R1:W-:Y:S01]  /*53f0*/  @P5 STG.E desc[UR54][R2.64+0x60], R7 ;  /* 0x0000600702005986 */ /* 0x0003e2000c101936 */
[----:B------:R-:W-:Y:S01]  /*5400*/  ISETP.GT.AND P5, PT, R0, RZ, P0 ;  /* 0x000000ff0000720c */ /* 0x000fe200007a4270 */
[-C--:B0-----:R-:W-:Y:S01]  /*5410*/  FMUL R9, R42, R22.reuse ;  /* 0x000000162a097220 */ /* 0x081fe20000400000 */
[----:B------:R-:W-:Y:S01]  /*5420*/  F2FP.TF32.F32.PACK_B R11, R11 ;  /* 0x0000000bff0b723e */ /* 0x000fe200024050ff */
[----:B------:R-:W-:Y:S01]  /*5430*/  @P4 STG.E desc[UR54][R2.64+0x64], R37 ;  /* 0x0000642502004986 */ /* 0x000fe2000c101936 */
[----:B------:R-:W-:Y:S01]  /*5440*/  ISETP.GT.AND P1, PT, R18, 0x21, PT ;  /* 0x000000211200780c */ /* 0x000fe20003f24270 */
[-C--:B------:R-:W-:Y:S01]  /*5450*/  FMUL R67, R67, R22.reuse ;  /* 0x0000001643437220 */ /* 0x080fe20000400000 */
[----:B------:R-:W-:Y:S01]  /*5460*/  F2FP.TF32.F32.PACK_B R39, R39 ;  /* 0x00000027ff27723e */ /* 0x000fe200024050ff */
[----:B------:R0:W-:Y:S01]  /*5470*/  @P2 STG.E desc[UR54][R4.64+0x60], R11 ;  /* 0x0000600b04002986 */ /* 0x0001e2000c101936 */
[C---:B------:R-:W-:Y:S01]  /*5480*/  ISETP.GT.AND P4, PT, R0.reuse, RZ, P1 ;  /* 0x000000ff0000720c */ /* 0x040fe20000f84270 */
[-C--:B------:R-:W-:Y:S01]  /*5490*/  FMUL R69, R69, R22.reuse ;  /* 0x0000001645457220 */ /* 0x080fe20000400000 */
[----:B------:R-:W-:Y:S01]  /*54a0*/  ISETP.GT.AND P2, PT, R0, 0x8, P0 ;  /* 0x000000080000780c */ /* 0x000fe20000744270 */
[-C--:B-1----:R-:W-:Y:S01]  /*54b0*/  FMUL R7, R40, R22.reuse ;  /* 0x0000001628077220 */ /* 0x082fe20000400000 */
[----:B------:R-:W-:Y:S01]  /*54c0*/  ISETP.GT.AND P0, PT, R18, 0x28, PT ;  /* 0x000000281200780c */ /* 0x000fe20003f04270 */
[----:B------:R-:W-:Y:S01]  /*54d0*/  @P3 STG.E desc[UR54][R4.64+0x64], R39 ;  /* 0x0000642704003986 */ /* 0x000fe2000c101936 */
[----:B------:R-:W-:Y:S01]  /*54e0*/  ISETP.GT.AND P3, PT, R0, 0x8, P1 ;  /* 0x000000080000780c */ /* 0x000fe20000f64270 */
[-C--:B------:R-:W-:Y:S01]  /*54f0*/  FMUL R71, R71, R22.reuse ;  /* 0x0000001647477220 */ /* 0x080fe20000400000 */
[----:B------:R-:W-:Y:S01]  /*5500*/  F2FP.TF32.F32.PACK_B R7, R7 ;  /* 0x00000007ff07723e */ /* 0x000fe200024050ff */
[-C--:B------:R-:W-:Y:S01]  /*5510*/  FMUL R73, R73, R22.reuse ;  /* 0x0000001649497220 */ /* 0x080fe20000400000 */
[----:B------:R-:W-:Y:S01]  /*5520*/  F2FP.TF32.F32.PACK_B R41, R41 ;  /* 0x00000029ff29723e */ /* 0x000fe200024050ff */
[-C--:B0-----:R-:W-:Y:S01]  /*5530*/  FMUL R11, R46, R22.reuse ;  /* 0x000000162e0b7220 */ /* 0x081fe20000400000 */
[----:B------:R-:W-:Y:S01]  /*5540*/  F2FP.TF32.F32.PACK_B R9, R9 ;  /* 0x00000009ff09723e */ /* 0x000fe200024050ff */
[----:B------:R0:W-:Y:S01]  /*5550*/  @P5 STG.E desc[UR54][R2.64+0x80], R7 ;  /* 0x0000800702005986 */ /* 0x0001e2000c101936 */
[----:B------:R-:W-:Y:S01]  /*5560*/  ISETP.GT.AND P5, PT, R0, RZ, P0 ;  /* 0x000000ff0000720c */ /* 0x000fe200007a4270 */
[-C--:B------:R-:W-:Y:S01]  /*5570*/  FMUL R75, R75, R22.reuse ;  /* 0x000000164b4b7220 */ /* 0x080fe20000400000 */
[----:B------:R-:W-:Y:S01]  /*5580*/  ISETP.GT.AND P1, PT, R18, 0x29, PT ;  /* 0x000000291200780c */ /* 0x000fe20003f24270 */
[----:B------:R-:W-:Y:S01]  /*5590*/  @P4 STG.E desc[UR54][R2.64+0x84], R41 ;  /* 0x0000842902004986 */ /* 0x000fe2000c101936 */
[----:B------:R-:W-:Y:S01]  /*55a0*/  F2FP.TF32.F32.PACK_B R43, R43 ;  /* 0x0000002bff2b723e */ /* 0x000fe200024050ff */
[-C--:B------:R-:W-:Y:S01]  /*55b0*/  FMUL R77, R77, R22.reuse ;  /* 0x000000164d4d7220 */ /* 0x080fe20000400000 */
[C---:B------:R-:W-:Y:S01]  /*55c0*/  ISETP.GT.AND P4, PT, R0.reuse, RZ, P1 ;  /* 0x000000ff0000720c */ /* 0x040fe20000f84270 */
[----:B------:R1:W-:Y:S01]  /*55d0*/  @P2 STG.E desc[UR54][R4.64+0x80], R9 ;  /* 0x0000800904002986 */ /* 0x0003e2000c101936 */
[----:B------:R-:W-:Y:S01]  /*55e0*/  ISETP.GT.AND P2, PT, R0, 0x8, P0 ;  /* 0x000000080000780c */ /* 0x000fe20000744270 */
[-C--:B------:R-:W-:Y:S01]  /*55f0*/  FMUL R79, R79, R22.reuse ;  /* 0x000000164f4f7220 */ /* 0x080fe20000400000 */
[----:B------:R-:W-:Y:S01]  /*5600*/  ISETP.GT.AND P0, PT, R18, 0x30, PT ;  /* 0x000000301200780c */ /* 0x000fe20003f04270 */
[-C--:B0-----:R-:W-:Y:S01]  /*5610*/  FMUL R7, R44, R22.reuse ;  /* 0x000000162c077220 */ /* 0x081fe20000400000 */
[----:B------:R-:W-:Y:S01]  /*5620*/  @P3 STG.E desc[UR54][R4.64+0x84], R43 ;  /* 0x0000842b04003986 */ /* 0x000fe2000c101936 */
[----:B------:R-:W-:Y:S01]  /*5630*/  ISETP.GT.AND P3, PT, R0, 0x8, P1 ;  /* 0x000000080000780c */ /* 0x000fe20000f64270 */
[-C--:B------:R-:W-:Y:S01]  /*5640*/  FMUL R81, R81, R22.reuse ;  /* 0x0000001651517220 */ /* 0x080fe20000400000 */
[----:B------:R-:W-:Y:S01]  /*5650*/  F2FP.TF32.F32.PACK_B R45, R45 ;  /* 0x0000002dff2d723e */ /* 0x000fe200024050ff */
[-C--:B------:R-:W-:Y:S01]  /*5660*/  FMUL R83, R83, R22.reuse ;  /* 0x0000001653537220 */ /* 0x080fe20000400000 */
[----:B------:R-:W-:Y:S01]  /*5670*/  F2FP.TF32.F32.PACK_B R7, R7 ;  /* 0x00000007ff07723e */ /* 0x000fe200024050ff */
[-C--:B------:R-:W-:Y:S01]  /*5680*/  FMUL R13, R84, R22.reuse ;  /* 0x00000016540d7220 */ /* 0x080fe20000400000 */
[----:B------:R-:W-:Y:S01]  /*5690*/  F2FP.TF32.F32.PACK_B R11, R11 ;  /* 0x0000000bff0b723e */ /* 0x000fe200024050ff */
[-C--:B-1----:R-:W-:Y:S01]  /*56a0*/  FMUL R9, R50, R22.reuse ;  /* 0x0000001632097220 */ /* 0x082fe20000400000 */
[----:B------:R-:W-:Y:S01]  /*56b0*/  ISETP.GT.AND P1, PT, R18, 0x31, PT ;  /* 0x000000311200780c */ /* 0x000fe20003f24270 */
[----:B------:R0:W-:Y:S01]  /*56c0*/  @P5 STG.E desc[UR54][R2.64+0xa0], R7 ;  /* 0x0000a00702005986 */ /* 0x0001e2000c101936 */
[C---:B------:R-:W-:Y:S01]  /*56d0*/  ISETP.GT.AND P5, PT, R0.reuse, RZ, P0 ;  /* 0x000000ff0000720c */ /* 0x040fe200007a4270 */
[-C--:B------:R-:W-:Y:S01]  /*56e0*/  FMUL R85, R85, R22.reuse ;  /* 0x0000001655557220 */ /* 0x080fe20000400000 */
[----:B------:R-:W-:Y:S01]  /*56f0*/  F2FP.TF32.F32.PACK_B R47, R47 ;  /* 0x0000002fff2f723e */ /* 0x000fe200024050ff */
[----:B------:R-:W-:Y:S01]  /*5700*/  @P4 STG.E desc[UR54][R2.64+0xa4], R45 ;  /* 0x0000a42d02004986 */ /* 0x000fe2000c101936 */
[----:B------:R-:W-:Y:S01]  /*5710*/  ISETP.GT.AND P4, PT, R0, RZ, P1 ;  /* 0x000000ff0000720c */ /* 0x000fe20000f84270 */
[-C--:B------:R-:W-:Y:S01]  /*5720*/  FMUL R15, R86, R22.reuse ;  /* 0x00000016560f7220 */ /* 0x080fe20000400000 */
[----:B------:R-:W-:Y:S01]  /*5730*/  F2FP.TF32.F32.PACK_B R49, R49 ;  /* 0x00000031ff31723e */ /* 0x000fe200024050ff */
[----:B------:R1:W-:Y:S01]  /*5740*/  @P2 STG.E desc[UR54][R4.64+0xa0], R11 ;  /* 0x0000a00b04002986 */ /* 0x0003e2000c101936 */
[----:B------:R-:W-:Y:S01]  /*5750*/  ISETP.GT.AND P2, PT, R0, 0x8, P0 ;  /* 0x000000080000780c */ /* 0x000fe20000744270 */
[-C--:B------:R-:W-:Y:S01]  /*5760*/  FMUL R87, R87, R22.reuse ;  /* 0x0000001657577220 */ /* 0x080fe20000400000 */
[----:B------:R-:W-:Y:S01]  /*5770*/  ISETP.GT.AND P0, PT, R18, 0x38, PT ;  /* 0x000000381200780c */ /* 0x000fe20003f04270 */
[----:B0-----:R-:W-:Y:S01]  /*5780*/  FMUL R7, R48, R22 ;  /* 0x0000001630077220 */ /* 0x001fe20000400000 */
[----:B------:R-:W-:Y:S01]  /*5790*/  @P3 STG.E desc[UR54][R4.64+0xa4], R47 ;  /* 0x0000a42f04003986 */ /* 0x000fe2000c101936 */
[----:B------:R-:W-:-:S02]  /*57a0*/  ISETP.GT.AND P3, PT, R0, 0x8, P1 ;  /* 0x000000080000780c */ /* 0x000fc40000f64270 */
[----:B------:R-:W-:Y:S02]  /*57b0*/  F2FP.TF32.F32.PACK_B R9, R9 ;  /* 0x00000009ff09723e */ /* 0x000fe400024050ff */
[----:B------:R-:W-:Y:S02]  /*57c0*/  F2FP.TF32.F32.PACK_B R7, R7 ;  /* 0x00000007ff07723e */ /* 0x000fe400024050ff */
[----:B------:R-:W-:Y:S01]  /*57d0*/  ISETP.GT.AND P1, PT, R18, 0x39, PT ;  /* 0x000000391200780c */ /* 0x000fe20003f24270 */
[----:B-1----:R-:W-:Y:S01]  /*57e0*/  FMUL R11, R54, R22 ;  /* 0x00000016360b7220 */ /* 0x002fe20000400000 */
[----:B------:R-:W-:Y:S01]  /*57f0*/  F2FP.TF32.F32.PACK_B R51, R51 ;  /* 0x00000033ff33723e */ /* 0x000fe200024050ff */
[----:B------:R0:W-:Y:S01]  /*5800*/  @P5 STG.E desc[UR54][R2.64+0xc0], R7 ;  /* 0x0000c00702005986 */ /* 0x0001e2000c101936 */
[C---:B------:R-:W-:Y:S02]  /*5810*/  ISETP.GT.AND P5, PT, R0.reuse, RZ, P0 ;  /* 0x000000ff0000720c */ /* 0x040fe400007a4270 */
[----:B------:R-:W-:Y:S01]  /*5820*/  F2FP.TF32.F32.PACK_B R53, R53 ;  /* 0x00000035ff35723e */ /* 0x000fe200024050ff */
[----:B------:R-:W-:Y:S01]  /*5830*/  @P4 STG.E desc[UR54][R2.64+0xc4], R49 ;  /* 0x0000c43102004986 */ /* 0x000fe2000c101936 */
[----:B------:R-:W-:-:S02]  /*5840*/  ISETP.GT.AND P4, PT, R0, RZ, P1 ;  /* 0x000000ff0000720c */ /* 0x000fc40000f84270 */
[----:B------:R-:W-:Y:S01]  /*5850*/  F2FP.TF32.F32.PACK_B R11, R11 ;  /* 0x0000000bff0b723e */ /* 0x000fe200024050ff */
[----:B------:R1:W-:Y:S01]  /*5860*/  @P2 STG.E desc[UR54][R4.64+0xc0], R9 ;  /* 0x0000c00904002986 */ /* 0x0003e2000c101936 */
[----:B------:R-:W-:Y:S02]  /*5870*/  ISETP.GT.AND P2, PT, R0, 0x8, P0 ;  /* 0x000000080000780c */ /* 0x000fe40000744270 */
[----:B------:R-:W-:Y:S01]  /*5880*/  ISETP.GT.AND P0, PT, R18, 0x40, PT ;  /* 0x000000401200780c */ /* 0x000fe20003f04270 */
[----:B0-----:R-:W-:Y:S01]  /*5890*/  FMUL R7, R52, R22 ;  /* 0x0000001634077220 */ /* 0x001fe20000400000 */
[----:B------:R-:W-:Y:S01]  /*58a0*/  @P3 STG.E desc[UR54][R4.64+0xc4], R51 ;  /* 0x0000c43304003986 */ /* 0x000fe2000c101936 */
[----:B------:R-:W-:Y:S02]  /*58b0*/  ISETP.GT.AND P3, PT, R0, 0x8, P1 ;  /* 0x000000080000780c */ /* 0x000fe40000f64270 */
[----:B------:R-:W-:Y:S02]  /*58c0*/  ISETP.GT.AND P1, PT, R18, 0x41, PT ;  /* 0x000000411200780c */ /* 0x000fe40003f24270 */
[----:B------:R-:W-:-:S02]  /*58d0*/  F2FP.TF32.F32.PACK_B R7, R7 ;  /* 0x00000007ff07723e */ /* 0x000fc400024050ff */
[----:B------:R-:W-:Y:S01]  /*58e0*/  F2FP.TF32.F32.PACK_B R55, R55 ;  /* 0x00000037ff37723e */ /* 0x000fe200024050ff */
[----:B-1----:R-:W-:Y:S01]  /*58f0*/  FMUL R9, R58, R22 ;  /* 0x000000163a097220 */ /* 0x002fe20000400000 */
[----:B------:R-:W-:Y:S01]  /*5900*/  F2FP.TF32.F32.PACK_B R57, R57 ;  /* 0x00000039ff39723e */ /* 0x000fe200024050ff */
[----:B------:R0:W-:Y:S01]  /*5910*/  @P5 STG.E desc[UR54][R2.64+0xe0], R7 ;  /* 0x0000e00702005986 */ /* 0x0001e2000c101936 */
[C---:B------:R-:W-:Y:S02]  /*5920*/  ISETP.GT.AND P5, PT, R0.reuse, RZ, P0 ;  /* 0x000000ff0000720c */ /* 0x040fe400007a4270 */
[----:B------:R-:W-:Y:S01]  /*5930*/  F2FP.TF32.F32.PACK_B R9, R9 ;  /* 0x00000009ff09723e */ /* 0x000fe200024050ff */
[----:B------:R-:W-:Y:S01]  /*5940*/  @P4 STG.E desc[UR54][R2.64+0xe4], R53 ;  /* 0x0000e43502004986 */ /* 0x000fe2000c101936 */
[C---:B------:R-:W-:Y:S02]  /*5950*/  ISETP.GT.AND P4, PT, R0.reuse, RZ, P1 ;  /* 0x000000ff0000720c */ /* 0x040fe40000f84270 */
[----:B------:R-:W-:Y:S01]  /*5960*/  F2FP.TF32.F32.PACK_B R59, R59 ;  /* 0x0000003bff3b723e */ /* 0x000fe200024050ff */
[----:B------:R1:W-:Y:S01]  /*5970*/  @P2 STG.E desc[UR54][R4.64+0xe0], R11 ;  /* 0x0000e00b04002986 */ /* 0x0003e2000c101936 */
[----:B------:R-:W-:-:S02]  /*5980*/  ISETP.GT.AND P2, PT, R0, 0x8, P0 ;  /* 0x000000080000780c */ /* 0x000fc40000744270 */
[----:B------:R-:W-:Y:S01]  /*5990*/  ISETP.GT.AND P0, PT, R18, 0x48, PT ;  /* 0x000000481200780c */ /* 0x000fe20003f04270 */
[-C--:B0-----:R-:W-:Y:S01]  /*59a0*/  FMUL R7, R56, R22.reuse ;  /* 0x0000001638077220 */ /* 0x081fe20000400000 */
[----:B------:R-:W-:Y:S01]  /*59b0*/  @P3 STG.E desc[UR54][R4.64+0xe4], R55 ;  /* 0x0000e43704003986 */ /* 0x000fe2000c101936 */
[----:B------:R-:W-:Y:S02]  /*59c0*/  ISETP.GT.AND P3, PT, R0, 0x8, P1 ;  /* 0x000000080000780c */ /* 0x000fe40000f64270 */
[----:B------:R-:W-:Y:S02]  /*59d0*/  ISETP.GT.AND P1, PT, R18, 0x49, PT ;  /* 0x000000491200780c */ /* 0x000fe40003f24270 */
[----:B------:R-:W-:Y:S01]  /*59e0*/  F2FP.TF32.F32.PACK_B R7, R7 ;  /* 0x00000007ff07723e */ /* 0x000fe200024050ff */
[----:B-1----:R-:W-:Y:S01]  /*59f0*/  FMUL R11, R62, R22 ;  /* 0x000000163e0b7220 */ /* 0x002fe20000400000 */
[----:B------:R-:W-:-:S03]  /*5a00*/  F2FP.TF32.F32.PACK_B R61, R61 ;  /* 0x0000003dff3d723e */ /* 0x000fc600024050ff */
[----:B------:R0:W-:Y:S01]  /*5a10*/  @P5 STG.E desc[UR54][R2.64+0x100], R7 ;  /* 0x0001000702005986 */ /* 0x0001e2000c101936 */
[C---:B------:R-:W-:Y:S02]  /*5a20*/  ISETP.GT.AND P5, PT, R0.reuse, RZ, P0 ;  /* 0x000000ff0000720c */ /* 0x040fe400007a4270 */
[----:B------:R-:W-:Y:S01]  /*5a30*/  F2FP.TF32.F32.PACK_B R11, R11 ;  /* 0x0000000bff0b723e */ /* 0x000fe200024050ff */
[----:B------:R-:W-:Y:S01]  /*5a40*/  @P4 STG.E desc[UR54][R2.64+0x104], R57 ;  /* 0x0001043902004986 */ /* 0x000fe2000c101936 */
[C---:B------:R-:W-:Y:S02]  /*5a50*/  ISETP.GT.AND P4, PT, R0.reuse, RZ, P1 ;  /* 0x000000ff0000720c */ /* 0x040fe40000f84270 */
[----:B------:R-:W-:Y:S01]  /*5a60*/  F2FP.TF32.F32.PACK_B R63, R63 ;  /* 0x0000003fff3f723e */ /* 0x000fe200024050ff */
[----:B------:R1:W-:Y:S01]  /*5a70*/  @P2 STG.E desc[UR54][R4.64+0x100], R9 ;  /* 0x0001000904002986 */ /* 0x0003e2000c101936 */
[----:B------:R-:W-:Y:S02]  /*5a80*/  ISETP.GT.AND P2, PT, R0, 0x8, P0 ;  /* 0x000000080000780c */ /* 0x000fe40000744270 */
[----:B------:R-:W-:Y:S01]  /*5a90*/  ISETP.GT.AND P0, PT, R18, 0x50, PT ;  /* 0x000000501200780c */ /* 0x000fe20003f04270 */
[----:B0-----:R-:W-:Y:S01]  /*5aa0*/  FMUL R7, R60, R22 ;  /* 0x000000163c077220 */ /* 0x001fe20000400000 */
[----:B------:R-:W-:Y:S01]  /*5ab0*/  @P3 STG.E desc[UR54][R4.64+0x104], R59 ;  /* 0x0001043b04003986 */ /* 0x000fe2000c101936 */
[----:B------:R-:W-:-:S02]  /*5ac0*/  ISETP.GT.AND P3, PT, R0, 0x8, P1 ;  /* 0x000000080000780c */ /* 0x000fc40000f64270 */
        /* <DEDUP_REMOVED lines=38> */
[----:B------:R-:W-:Y:S01]  /*5d30*/  ISETP.GT.AND P0, PT, R0, 0x8, P0 ;  /* 0x000000080000780c */ /* 0x000fe20000704270 */
[----:B------:R-:W-:Y:S01]  /*5d40*/  @P4 STG.E desc[UR54][R2.64+0x164], R69 ;  /* 0x0001644502004986 */ /* 0x000fe2000c101936 */
[----:B------:R-:W-:Y:S02]  /*5d50*/  ISETP.GT.AND P4, PT, R18, 0x69, PT ;  /* 0x000000691200780c */ /* 0x000fe40003f84270 */
[----:B------:R-:W-:Y:S01]  /*5d60*/  F2FP.TF32.F32.PACK_B R9, R9 ;  /* 0x00000009ff09723e */ /* 0x000fe200024050ff */
[----:B------:R1:W-:Y:S01]  /*5d70*/  @P2 STG.E desc[UR54][R4.64+0x160], R11 ;  /* 0x0001600b04002986 */ /* 0x0003e2000c101936 */
[C---:B------:R-:W-:Y:S02]  /*5d80*/  ISETP.GT.AND P2, PT, R0.reuse, RZ, P1 ;  /* 0x000000ff0000720c */ /* 0x040fe40000f44270 */
[----:B------:R-:W-:Y:S01]  /*5d90*/  ISETP.GT.AND P1, PT, R0, 0x8, P1 ;  /* 0x000000080000780c */ /* 0x000fe20000f24270 */
[----:B0-----:R-:W-:Y:S01]  /*5da0*/  FMUL R7, R72, R22 ;  /* 0x0000001648077220 */ /* 0x001fe20000400000 */
[----:B------:R-:W-:Y:S01]  /*5db0*/  @P3 STG.E desc[UR54][R4.64+0x164], R71 ;  /* 0x0001644704003986 */ /* 0x000fe2000c101936 */
[----:B------:R-:W-:-:S02]  /*5dc0*/  ISETP.GT.AND P6, PT, R0, RZ, P4 ;  /* 0x000000ff0000720c */ /* 0x000fc400027c4270 */
[----:B------:R-:W-:Y:S02]  /*5dd0*/  F2FP.TF32.F32.PACK_B R75, R75 ;  /* 0x0000004bff4b723e */ /* 0x000fe400024050ff */
[----:B------:R-:W-:Y:S02]  /*5de0*/  F2FP.TF32.F32.PACK_B R7, R7 ;  /* 0x00000007ff07723e */ /* 0x000fe400024050ff */
[----:B------:R-:W-:Y:S01]  /*5df0*/  F2FP.TF32.F32.PACK_B R77, R77 ;  /* 0x0000004dff4d723e */ /* 0x000fe200024050ff */
[----:B-1----:R-:W-:Y:S01]  /*5e00*/  FMUL R11, R82, R22 ;  /* 0x00000016520b7220 */ /* 0x002fe20000400000 */
[----:B------:R-:W-:Y:S01]  /*5e10*/  ISETP.GT.AND P4, PT, R0, 0x8, P4 ;  /* 0x000000080000780c */ /* 0x000fe20002784270 */
[----:B------:R0:W-:Y:S01]  /*5e20*/  @P5 STG.E desc[UR54][R2.64+0x180], R7 ;  /* 0x0001800702005986 */ /* 0x0001e2000c101936 */
[----:B------:R-:W-:Y:S02]  /*5e30*/  ISETP.GT.AND P5, PT, R18, 0x68, PT ;  /* 0x000000681200780c */ /* 0x000fe40003fa4270 */
[----:B------:R-:W-:Y:S01]  /*5e40*/  F2FP.TF32.F32.PACK_B R79, R79 ;  /* 0x0000004fff4f723e */ /* 0x000fe200024050ff */
[----:B------:R-:W-:Y:S01]  /*5e50*/  @P2 STG.E desc[UR54][R2.64+0x184], R73 ;  /* 0x0001844902002986 */ /* 0x000fe2000c101936 */
[----:B------:R-:W-:-:S02]  /*5e60*/  ISETP.GT.AND P3, PT, R0, RZ, P5 ;  /* 0x000000ff0000720c */ /* 0x000fc40002f64270 */
[----:B------:R-:W-:Y:S01]  /*5e70*/  ISETP.GT.AND P5, PT, R0, 0x8, P5 ;  /* 0x000000080000780c */ /* 0x000fe20002fa4270 */
[----:B------:R1:W-:Y:S01]  /*5e80*/  @P0 STG.E desc[UR54][R4.64+0x180], R9 ;  /* 0x0001800904000986 */ /* 0x0003e2000c101936 */
[C---:B------:R-:W-:Y:S02]  /*5e90*/  ISETP.GT.AND P2, PT, R18.reuse, 0x71, PT ;  /* 0x000000711200780c */ /* 0x040fe40003f44270 */
[----:B------:R-:W-:Y:S01]  /*5ea0*/  ISETP.GT.AND P0, PT, R18, 0x79, PT ;  /* 0x000000791200780c */ /* 0x000fe20003f04270 */
[-C--:B0-----:R-:W-:Y:S01]  /*5eb0*/  FMUL R7, R76, R22.reuse ;  /* 0x000000164c077220 */ /* 0x081fe20000400000 */
[----:B------:R-:W-:Y:S01]  /*5ec0*/  @P1 STG.E desc[UR54][R4.64+0x184], R75 ;  /* 0x0001844b04001986 */ /* 0x000fe2000c101936 */
[----:B------:R-:W-:Y:S02]  /*5ed0*/  ISETP.GT.AND P1, PT, R18, 0x78, PT ;  /* 0x000000781200780c */ /* 0x000fe40003f24270 */
[----:B------:R-:W-:Y:S02]  /*5ee0*/  F2FP.TF32.F32.PACK_B R81, R81 ;  /* 0x00000051ff51723e */ /* 0x000fe400024050ff */
[----:B------:R-:W-:Y:S01]  /*5ef0*/  F2FP.TF32.F32.PACK_B R7, R7 ;  /* 0x00000007ff07723e */ /* 0x000fe200024050ff */
[----:B-1----:R-:W-:Y:S01]  /*5f00*/  FMUL R9, R78, R22 ;  /* 0x000000164e097220 */ /* 0x002fe20000400000 */
[----:B------:R-:W-:-:S03]  /*5f10*/  F2FP.TF32.F32.PACK_B R11, R11 ;  /* 0x0000000bff0b723e */ /* 0x000fc600024050ff */
[----:B------:R0:W-:Y:S01]  /*5f20*/  @P3 STG.E desc[UR54][R2.64+0x1a0], R7 ;  /* 0x0001a00702003986 */ /* 0x0001e2000c101936 */
[----:B------:R-:W-:Y:S02]  /*5f30*/  ISETP.GT.AND P3, PT, R18, 0x70, PT ;  /* 0x000000701200780c */ /* 0x000fe40003f64270 */
[----:B------:R-:W-:Y:S01]  /*5f40*/  F2FP.TF32.F32.PACK_B R9, R9 ;  /* 0x00000009ff09723e */ /* 0x000fe200024050ff */
[----:B------:R-:W-:Y:S01]  /*5f50*/  @P6 STG.E desc[UR54][R2.64+0x1a4], R77 ;  /* 0x0001a44d02006986 */ /* 0x000fe2000c101936 */
[C---:B------:R-:W-:Y:S02]  /*5f60*/  ISETP.GT.AND P6, PT, R0.reuse, RZ, P3 ;  /* 0x000000ff0000720c */ /* 0x040fe40001fc4270 */
[C---:B------:R-:W-:Y:S01]  /*5f70*/  ISETP.GT.AND P3, PT, R0.reuse, 0x8, P3 ;  /* 0x000000080000780c */ /* 0x040fe20001f64270 */
[----:B------:R-:W-:Y:S01]  /*5f80*/  @P5 STG.E desc[UR54][R4.64+0x1a0], R9 ;  /* 0x0001a00904005986 */ /* 0x000fe2000c101936 */
[C---:B------:R-:W-:Y:S02]  /*5f90*/  ISETP.GT.AND P5, PT, R0.reuse, RZ, P2 ;  /* 0x000000ff0000720c */ /* 0x040fe400017a4270 */
[----:B------:R-:W-:Y:S01]  /*5fa0*/  ISETP.GT.AND P2, PT, R0, 0x8, P2 ;  /* 0x000000080000780c */ /* 0x000fe20001744270 */
[----:B0-----:R-:W-:Y:S01]  /*5fb0*/  FMUL R7, R80, R22 ;  /* 0x0000001650077220 */ /* 0x001fe20000400000 */
[----:B------:R-:W-:Y:S01]  /*5fc0*/  @P4 STG.E desc[UR54][R4.64+0x1a4], R79 ;  /* 0x0001a44f04004986 */ /* 0x000fe2000c101936 */
[----:B------:R-:W-:-:S02]  /*5fd0*/  ISETP.GT.AND P4, PT, R0, RZ, P1 ;  /* 0x000000ff0000720c */ /* 0x000fc40000f84270 */
[C---:B------:R-:W-:Y:S02]  /*5fe0*/  ISETP.GT.AND P1, PT, R0.reuse, 0x8, P1 ;  /* 0x000000080000780c */ /* 0x040fe40000f24270 */
[----:B------:R-:W-:Y:S02]  /*5ff0*/  F2FP.TF32.F32.PACK_B R7, R7 ;  /* 0x00000007ff07723e */ /* 0x000fe400024050ff */
[----:B------:R-:W-:Y:S02]  /*6000*/  F2FP.TF32.F32.PACK_B R83, R83 ;  /* 0x00000053ff53723e */ /* 0x000fe400024050ff */
[----:B------:R-:W-:Y:S01]  /*6010*/  F2FP.TF32.F32.PACK_B R13, R13 ;  /* 0x0000000dff0d723e */ /* 0x000fe200024050ff */
[----:B------:R-:W-:Y:S01]  /*6020*/  @P6 STG.E desc[UR54][R2.64+0x1c0], R7 ;  /* 0x0001c00702006986 */ /* 0x000fe2000c101936 */
[C---:B------:R-:W-:Y:S02]  /*6030*/  ISETP.GT.AND P6, PT, R0.reuse, RZ, P0 ;  /* 0x000000ff0000720c */ /* 0x040fe400007c4270 */
[----:B------:R-:W-:Y:S01]  /*6040*/  ISETP.GT.AND P0, PT, R0, 0x8, P0 ;  /* 0x000000080000780c */ /* 0x000fe20000704270 */
[----:B------:R-:W-:Y:S01]  /*6050*/  @P5 STG.E desc[UR54][R2.64+0x1c4], R81 ;  /* 0x0001c45102005986 */ /* 0x000fe2000c101936 */
[----:B------:R-:W-:-:S02]  /*6060*/  F2FP.TF32.F32.PACK_B R85, R85 ;  /* 0x00000055ff55723e */ /* 0x000fc400024050ff */
[----:B------:R-:W-:Y:S01]  /*6070*/  F2FP.TF32.F32.PACK_B R15, R15 ;  /* 0x0000000fff0f723e */ /* 0x000fe200024050ff */
[----:B------:R-:W-:Y:S01]  /*6080*/  @P3 STG.E desc[UR54][R4.64+0x1c0], R11 ;  /* 0x0001c00b04003986 */ /* 0x000fe2000c101936 */
[----:B------:R-:W-:-:S03]  /*6090*/  F2FP.TF32.F32.PACK_B R87, R87 ;  /* 0x00000057ff57723e */ /* 0x000fc600024050ff */
[----:B------:R-:W-:Y:S04]  /*60a0*/  @P2 STG.E desc[UR54][R4.64+0x1c4], R83 ;  /* 0x0001c45304002986 */ /* 0x000fe8000c101936 */
[----:B------:R-:W-:Y:S04]  /*60b0*/  @P4 STG.E desc[UR54][R2.64+0x1e0], R13 ;  /* 0x0001e00d02004986 */ /* 0x000fe8000c101936 */
[----:B------:R0:W-:Y:S02]  /*60c0*/  @P6 STG.E desc[UR54][R2.64+0x1e4], R85 ;  /* 0x0001e45502006986 */ /* 0x0001e4000c101936 */
[----:B0-----:R-:W-:-:S02]  /*60d0*/  @P1 IMAD.MOV.U32 R2, RZ, RZ, R4 ;  /* 0x000000ffff021224 */ /* 0x001fc400078e0004 */
[----:B------:R-:W-:-:S05]  /*60e0*/  @P1 IMAD.MOV.U32 R3, RZ, RZ, R5 ;  /* 0x000000ffff031224 */ /* 0x000fca00078e0005 */
[----:B------:R0:W-:Y:S04]  /*60f0*/  @P1 STG.E desc[UR54][R2.64+0x1e0], R15 ;  /* 0x0001e00f02001986 */ /* 0x0001e8000c101936 */
[----:B------:R0:W-:Y:S02]  /*6100*/  @P0 STG.E desc[UR54][R4.64+0x1e4], R87 ;  /* 0x0001e45704000986 */ /* 0x0001e4000c101936 */
.L_x_157:
[----:B------:R-:W-:Y:S05]  /*6110*/  BSYNC B0 ;  /* 0x0000000000007941 */ /* 0x000fea0003800000 */
.L_x_31:
[----:B0-----:R-:W-:Y:S01]  /*6120*/  IMAD.U32 R2, RZ, RZ, UR52 ;  /* 0x00000034ff027e24 */ /* 0x001fe2000f8e00ff */
[----:B------:R-:W-:Y:S01]  /*6130*/  ULDC.64 UR4, c[0x0][0x650] ;  /* 0x0001940000047ab9 */ /* 0x000fe20000000a00 */
[----:B------:R-:W-:Y:S01]  /*6140*/  IMAD.U32 R3, RZ, RZ, UR53 ;  /* 0x00000035ff037e24 */ /* 0x000fe2000f8e00ff */
[----:B------:R0:W-:Y:S01]  /*6150*/  SYNCS.ARRIVE.TRANS64.A1T0 RZ, [R96+UR50], RZ ;  /* 0x000000ff60ff79a7 */ /* 0x0001e20008100032 */
[----:B------:R-:W-:Y:S01]  /*6160*/  PRMT R0, RZ, 0x7610, R0 ;  /* 0x00007610ff007816 */ /* 0x000fe20000000000 */
[----:B------:R-:W-:Y:S01]  /*6170*/  IMAD.MOV.U32 R18, RZ, RZ, -0x1 ;  /* 0xffffffffff127424 */ /* 0x000fe200078e00ff */
[----:B------:R-:W-:Y:S01]  /*6180*/  LEA R16, P0, R2, R16, 0x1 ;  /* 0x0000001002107211 */ /* 0x000fe200078008ff */
[----:B------:R-:W-:Y:S02]  /*6190*/  IMAD.MOV.U32 R2, RZ, RZ, -0x1 ;  /* 0xffffffffff027424 */ /* 0x000fe400078e00ff */
[----:B------:R-:W-:Y:S01]  /*61a0*/  IMAD.MOV.U32 R19, RZ, RZ, -0x1 ;  /* 0xffffffffff137424 */ /* 0x000fe200078e00ff */
[----:B------:R-:W-:-:S02]  /*61b0*/  IADD3.X R17, R17, UR41, RZ, P0, !PT ;  /* 0x0000002911117c10 */ /* 0x000fc400087fe4ff */
[----:B------:R-:W-:-:S04]  /*61c0*/  ISETP.GE.U32.AND P0, PT, R16, UR4, PT ;  /* 0x0000000410007c0c */ /* 0x000fc8000bf06070 */
[----:B------:R-:W-:-:S13]  /*61d0*/  ISETP.GE.U32.AND.EX P0, PT, R17, UR5, PT, P0 ;  /* 0x0000000511007c0c */ /* 0x000fda000bf06100 */
[----:B0-----:R-:W-:Y:S05]  /*61e0*/  @P0 BRA `(.L_x_158) ;  /* 0x0000000400700947 */ /* 0x001fea0003800000 */
[----:B------:R-:W0:Y:S01]  /*61f0*/  S2UR UR7, SR_CTAID.X ;  /* 0x00000000000779c3 */ /* 0x000e220000002500 */
[----:B------:R-:W-:Y:S01]  /*6200*/  ULDC.64 UR4, c[0x0][0x628] ;  /* 0x00018a0000047ab9 */ /* 0x000fe20000000a00 */
[----:B------:R-:W-:Y:S01]  /*6210*/  ULDC UR6, c[0x0][0x150] ;  /* 0x0000540000067ab9 */ /* 0x000fe20000000800 */
[----:B------:R-:W-:Y:S01]  /*6220*/  ISETP.NE.U32.AND P0, PT, RZ, UR4, PT ;  /* 0x00000004ff007c0c */ /* 0x000fe2000bf05070 */
[----:B------:R-:W-:Y:S01]  /*6230*/  ULDC UR15, c[0x0][0x630] ;  /* 0x00018c00000f7ab9 */ /* 0x000fe20000000800 */
[C---:B------:R-:W-:Y:S02]  /*6240*/  R2UR UR17, R16.reuse ;  /* 0x00000000101172ca */ /* 0x040fe400000e0000 */
[----:B------:R-:W-:Y:S01]  /*6250*/  ISETP.NE.AND.EX P0, PT, RZ, UR5, PT, P0 ;  /* 0x00000005ff007c0c */ /* 0x000fe2000bf05300 */
[----:B------:R-:W1:Y:S01]  /*6260*/  S2UR UR16, SR_CTAID.Y ;  /* 0x00000000001079c3 */ /* 0x000e620000002600 */
[----:B------:R-:W-:Y:S02]  /*6270*/  R2UR UR12, R16 ;  /* 0x00000000100c72ca */ /* 0x000fe400000e0000 */
[----:B------:R-:W-:-:S02]  /*6280*/  R2UR UR13, R17 ;  /* 0x00000000110d72ca */ /* 0x000fc400000e0000 */
[----:B0-----:R-:W-:-:S05]  /*6290*/  I2FP.F32.U32 R0, UR7 ;  /* 0x0000000700007c45 */ /* 0x001fca0008201000 */
[----:B------:R-:W-:Y:S01]  /*62a0*/  FMUL R0, R0, UR6 ;  /* 0x0000000600007c20 */ /* 0x000fe20008400000 */
[----:B------:R-:W-:Y:S01]  /*62b0*/  ULDC UR6, c[0x0][0x154] ;  /* 0x0000550000067ab9 */ /* 0x000fe20000000800 */
[----:B-1----:R-:W-:-:S04]  /*62c0*/  I2FP.F32.U32 R2, UR16 ;  /* 0x0000001000027c45 */ /* 0x002fc80008201000 */
[----:B------:R-:W0:Y:S01]  /*62d0*/  F2I.U32.TRUNC.NTZ R0, R0 ;  /* 0x0000000000007305 */ /* 0x000e22000020f000 */
[----:B------:R-:W-:Y:S01]  /*62e0*/  FMUL R2, R2, UR6 ;  /* 0x0000000602027c20 */ /* 0x000fe20008400000 */
[----:B------:R-:W-:Y:S06]  /*62f0*/  @!P0 BRA `(.L_x_159) ;  /* 0x0000000000308947 */ /* 0x000fec0003800000 */
        /* <DEDUP_REMOVED lines=12> */
.L_x_159:
[----:B------:R-:W-:Y:S01]  /*63c0*/  USHF.R.U64 UR6, UR12, UR15, UR13 ;  /* 0x0000000f0c067299 */ /* 0x000fe2000800120d */
[----:B------:R-:W-:Y:S01]  /*63d0*/  R2UR UR5, R17 ;  /* 0x00000000110572ca */ /* 0x000fe200000e0000 */
[----:B------:R-:W-:Y:S01]  /*63e0*/  USHF.R.U32.HI UR4, URZ, UR15, UR13 ;  /* 0x0000000f3f047299 */ /* 0x000fe2000801160d */
[----:B------:R-:W1:Y:S01]  /*63f0*/  F2I.U32.TRUNC.NTZ R2, R2 ;  /* 0x0000000200027305 */ /* 0x000e62000020f000 */
[----:B------:R-:W-:Y:S01]  /*6400*/  UIADD3 UR9, UP0, URZ, -UR6, URZ ;  /* 0x800000063f097290 */ /* 0x000fe2000ff1e03f */
[----:B------:R-:W-:Y:S01]  /*6410*/  ULDC.64 UR10, c[0x0][0x620] ;  /* 0x00018800000a7ab9 */ /* 0x000fe20000000a00 */
[----:B------:R-:W-:Y:S02]  /*6420*/  ULDC UR14, c[0x0][0x608] ;  /* 0x00018200000e7ab9 */ /* 0x000fe40000000800 */
[----:B------:R-:W-:Y:S01]  /*6430*/  UIADD3.X UR4, URZ, ~UR4, URZ, UP0, !UPT ;  /* 0x800000043f047290 */ /* 0x000fe200087fe43f */
[----:B------:R-:W-:Y:S01]  /*6440*/  ULDC UR15, c[0x0][0x658] ;  /* 0x00019600000f7ab9 */ /* 0x000fe20000000800 */
[----:B------:R-:W-:-:S02]  /*6450*/  ULDC UR12, c[0x0][0x144] ;  /* 0x00005100000c7ab9 */ /* 0x000fc40000000800 */
[----:B------:R-:W-:Y:S01]  /*6460*/  UIMAD UR8, UR4, UR10, URZ ;  /* 0x0000000a040872a4 */ /* 0x000fe2000f8e023f */
[----:B------:R-:W-:Y:S02]  /*6470*/  ULDC UR22, c[0x0][0x148] ;  /* 0x0000520000167ab9 */ /* 0x000fe40000000800 */
[----:B------:R-:W-:Y:S01]  /*6480*/  UMOV UR4, UR17 ;  /* 0x0000001100047c82 */ /* 0x000fe20008000000 */
[----:B------:R-:W-:Y:S02]  /*6490*/  UIMAD UR8, UR9, UR11, UR8 ;  /* 0x0000000b090872a4 */ /* 0x000fe4000f8e0208 */
[----:B------:R-:W-:Y:S01]  /*64a0*/  UIMAD.WIDE.U32 UR4, UR9, UR10, UR4 ;  /* 0x0000000a090472a5 */ /* 0x000fe2000f8e0004 */
[----:B0-----:R-:W-:Y:S01]  /*64b0*/  R2UR UR9, R0 ;  /* 0x00000000000972ca */ /* 0x001fe200000e0000 */
[----:B------:R-:W-:Y:S01]  /*64c0*/  ULDC UR20, c[0x0][0x648] ;  /* 0x0001920000147ab9 */ /* 0x000fe20000000800 */
[----:B-1----:R-:W-:Y:S01]  /*64d0*/  R2UR UR13, R2 ;  /* 0x00000000020d72ca */ /* 0x002fe200000e0000 */
[----:B------:R-:W-:Y:S01]  /*64e0*/  UIADD3 UR8, UR5, UR8, URZ ;  /* 0x0000000805087290 */ /* 0x000fe2000fffe03f */
[----:B------:R-:W-:-:S02]  /*64f0*/  ULDC UR21, c[0x0][0x638] ;  /* 0x00018e0000157ab9 */ /* 0x000fc40000000800 */
[----:B------:R-:W-:Y:S02]  /*6500*/  ULDC UR5, c[0x0][0x618] ;  /* 0x0001860000057ab9 */ /* 0x000fe40000000800 */
[----:B------:R-:W-:Y:S02]  /*6510*/  USHF.R.U64 UR10, UR4, UR5, UR8 ;  /* 0x00000005040a7299 */ /* 0x000fe40008001208 */
[----:B------:R-:W-:-:S03]  /*6520*/  USHF.R.U32.HI UR8, URZ, UR5, UR8 ;  /* 0x000000053f087299 */ /* 0x000fc60008011608 */
[----:B------:R-:W-:Y:S01]  /*6530*/  ULDC.64 UR4, c[0x0][0x640] ;  /* 0x0001900000047ab9 */ /* 0x000fe20000000a00 */
[----:B------:R-:W-:Y:S01]  /*6540*/  USHF.R.U64 UR11, UR10, UR14, UR8 ;  /* 0x0000000e0a0b7299 */ /* 0x000fe20008001208 */
[----:B------:R-:W-:Y:S01]  /*6550*/  ISETP.NE.U32.AND P0, PT, RZ, UR4, PT ;  /* 0x00000004ff007c0c */ /* 0x000fe2000bf05070 */
[----:B------:R-:W-:Y:S02]  /*6560*/  USHF.R.U32.HI UR8, URZ, UR14, UR8 ;  /* 0x0000000e3f087299 */ /* 0x000fe40008011608 */
[----:B------:R-:W-:Y:S01]  /*6570*/  UIADD3 UR9, -UR9, URZ, URZ ;  /* 0x0000003f09097290 */ /* 0x000fe2000fffe13f */
[----:B------:R-:W-:Y:S01]  /*6580*/  ISETP.NE.AND.EX P0, PT, RZ, UR5, PT, P0 ;  /* 0x00000005ff007c0c */ /* 0x000fe2000bf05300 */
[----:B------:R-:W-:Y:S02]  /*6590*/  USHF.R.U64 UR17, UR11, UR15, UR8 ;  /* 0x0000000f0b117299 */ /* 0x000fe40008001208 */
[----:B------:R-:W-:Y:S02]  /*65a0*/  UIADD3 UR18, -UR13, URZ, URZ ;  /* 0x0000003f0d127290 */ /* 0x000fe4000fffe13f */
[----:B------:R-:W-:-:S02]  /*65b0*/  USHF.R.U32.HI UR15, URZ, UR15, UR8 ;  /* 0x0000000f3f0f7299 */ /* 0x000fc40008011608 */
[----:B------:R-:W-:Y:S01]  /*65c0*/  UIMAD UR19, UR12, UR9, UR7 ;  /* 0x000000090c1372a4 */ /* 0x000fe2000f8e0207 */
[----:B------:R-:W-:-:S05]  /*65d0*/  UMOV UR14, UR17 ;  /* 0x00000011000e7c82 */ /* 0x000fca0008000000 */
[----:B------:R-:W-:Y:S06]  /*65e0*/  @!P0 BRA `(.L_x_160) ;  /* 0x0000000000288947 */ /* 0x000fec0003800000 */
        /* <DEDUP_REMOVED lines=10> */
.L_x_160:
        /* <DEDUP_REMOVED lines=9> */
[----:B------:R-:W-:Y:S01]  /*6720*/  UIMAD UR5, UR7, UR21, UR17 ;  /* 0x00000015070572a4 */ /* 0x000fe2000f8e0211 */
[----:B------:R-:W-:Y:S02]  /*6730*/  ULDC UR8, c[0x0][0x600] ;  /* 0x0001800000087ab9 */ /* 0x000fe40000000800 */
[----:B------:R-:W-:Y:S01]  /*6740*/  ULDC UR7, c[0x0][0x610] ;  /* 0x0001840000077ab9 */ /* 0x000fe20000000800 */
[----:B------:R-:W-:Y:S02]  /*6750*/  UIMAD UR5, UR5, UR8, UR10 ;  /* 0x00000008050572a4 */ /* 0x000fe4000f8e020a */
[----:B------:R-:W-:-:S04]  /*6760*/  UIMAD UR4, UR4, UR7, UR19 ;  /* 0x00000007040472a4 */ /* 0x000fc8000f8e0213 */
[----:B------:R-:W-:Y:S02]  /*6770*/  USEL UR7, UR5, UR4, !UP0 ;  /* 0x0000000405077287 */ /* 0x000fe4000c000000 */
[----:B------:R-:W-:-:S04]  /*6780*/  USEL UR4, UR4, UR5, !UP0 ;  /* 0x0000000504047287 */ /* 0x000fc8000c000000 */
[----:B------:R-:W-:Y:S02]  /*6790*/  IMAD.U32 R2, RZ, RZ, UR7 ;  /* 0x00000007ff027e24 */ /* 0x000fe4000f8e00ff */
[----:B------:R-:W-:-:S07]  /*67a0*/  IMAD.U32 R18, RZ, RZ, UR4 ;  /* 0x00000004ff127e24 */ /* 0x000fce000f8e00ff */
.L_x_158:
[----:B------:R-:W-:Y:S01]  /*67b0*/  UIADD3 UR45, UR40, UR45, URZ ;  /* 0x0000002d282d7290 */ /* 0x000fe2000fffe03f */
[----:B------:R-:W-:Y:S02]  /*67c0*/  LOP3.LUT P0, RZ, R0, 0xff, RZ, 0xc0, !PT ;  /* 0x000000ff00ff7812 */ /* 0x000fe4000780c0ff */
[----:B------:R-:W-:Y:S01]  /*67d0*/  LOP3.LUT R98, R98, 0x1, RZ, 0x3c, !PT ;  /* 0x0000000162627812 */ /* 0x000fe200078e3cff */
[----:B------:R-:W-:Y:S02]  /*67e0*/  USHF.R.U32.HI UR4, URZ, 0x2, UR45 ;  /* 0x000000023f047899 */ /* 0x000fe4000801162d */
[----:B------:R-:W-:Y:S02]  /*67f0*/  UISETP.GT.U32.AND UP0, UPT, UR45, 0x3, UPT ;  /* 0x000000032d00788c */ /* 0x000fe4000bf04070 */
[----:B------:R-:W-:Y:S02]  /*6800*/  ULOP3.LUT UR4, UR4, 0x1, URZ, 0xc0, !UPT ;  /* 0x0000000104047892 */ /* 0x000fe4000f8ec03f */
[----:B------:R-:W-:-:S02]  /*6810*/  UISETP.LT.U32.AND UP0, UPT, UR40, 0x4, UP0 ;  /* 0x000000042800788c */ /* 0x000fc40008701070 */
[----:B------:R-:W-:Y:S02]  /*6820*/  UISETP.NE.U32.AND UP1, UPT, UR4, 0x1, UPT ;  /* 0x000000010400788c */ /* 0x000fe4000bf25070 */
[----:B------:R-:W-:Y:S02]  /*6830*/  USEL UR5, URZ, 0x1, !UP0 ;  /* 0x000000013f057887 */ /* 0x000fe4000c000000 */
[----:B------:R-:W-:Y:S02]  /*6840*/  UISETP.GT.U32.AND UP1, UPT, UR40, 0x3, !UP1 ;  /* 0x000000032800788c */ /* 0x000fe4000cf24070 */
[----:B------:R-:W-:Y:S02]  /*6850*/  ULOP3.LUT UR45, UR45, 0x3, URZ, 0xc0, !UPT ;  /* 0x000000032d2d7892 */ /* 0x000fe4000f8ec03f */
[----:B------:R-:W-:-:S04]  /*6860*/  USEL UR4, URZ, 0x1, !UP1 ;  /* 0x000000013f047887 */ /* 0x000fc8000c800000 */
[----:B------:R-:W-:Y:S01]  /*6870*/  ULOP3.LUT UR48, UR4, UR48, UR5, 0x96, !UPT ;  /* 0x0000003004307292 */ /* 0x000fe2000f8e9605 */
[----:B------:R-:W-:Y:S11]  /*6880*/  @P0 BRA `(.L_x_161) ;  /* 0xffffffac00640947 */ /* 0x000ff6000383ffff */
[----:B------:R-:W-:Y:S05]  /*6890*/  EXIT ;  /* 0x000000000000794d */ /* 0x000fea0003800000 */
.L_x_12:
[----:B------:R-:W-:-:S08]  /*68a0*/  ISETP.NE.AND P0, PT, RZ, UR8, PT ;  /* 0x00000008ff007c0c */ /* 0x000fd0000bf05270 */
[----:B-----5:R-:W0:-:S00]  /*68b0*/  USETMAXREG.DEALLOC.CTAPOOL 0x28 ;  /* 0x00000028000079c8 */ /* 0x020e0000080e0500 */
[----:B------:R-:W-:Y:S05]  /*68c0*/  @P0 EXIT ;  /* 0x000000000000094d */ /* 0x000fea0003800000 */
[----:B0-----:R-:W-:Y:S01]  /*68d0*/  LOP3.LUT P0, RZ, R0, 0xff, RZ, 0xc0, !PT ;  /* 0x000000ff00ff7812 */ /* 0x001fe2000780c0ff */
[----:B------:R-:W-:Y:S02]  /*68e0*/  IMAD.MOV.U32 R8, RZ, RZ, 0x1 ;  /* 0x00000001ff087424 */ /* 0x000fe400078e00ff */
[----:B------:R-:W-:-:S10]  /*68f0*/  IMAD.MOV.U32 R0, RZ, RZ, RZ ;  /* 0x000000ffff007224 */ /* 0x000fd400078e00ff */
[----:B------:R-:W-:Y:S05]  /*6900*/  @!P0 BRA `(.L_x_162) ;  /* 0x0000000c00148947 */ /* 0x000fea0003800000 */
[----:B------:R-:W-:Y:S01]  /*6910*/  LOP3.LUT P0, RZ, R4, 0x1f, RZ, 0xc0, !PT ;  /* 0x0000001f04ff7812 */ /* 0x000fe2000780c0ff */
[----:B------:R-:W-:Y:S01]  /*6920*/  ULDC UR5, c[0x0][0x658] ;  /* 0x0001960000057ab9 */ /* 0x000fe20000000800 */
[----:B------:R-:W-:Y:S01]  /*6930*/  UMOV UR6, 0xffffffff ;  /* 0xffffffff00067882 */ /* 0x000fe20000000000 */
[----:B------:R-:W-:Y:S01]  /*6940*/  BSSY B0, `(.L_x_162) ;  /* 0x00000c1000007945 */ /* 0x000fe20003800000 */
[----:B------:R-:W-:Y:S01]  /*6950*/  USHF.L.U32 UR6, UR6, UR5, URZ ;  /* 0x0000000506067299 */ /* 0x000fe2000800063f */
[C---:B------:R-:W-:Y:S01]  /*6960*/  ISETP.NE.AND P3, PT, R3.reuse, RZ, PT ;  /* 0x000000ff0300720c */ /* 0x040fe20003f65270 */
[----:B------:R-:W-:Y:S01]  /*6970*/  IMAD.MOV.U32 R9, RZ, RZ, 0x1 ;  /* 0x00000001ff097424 */ /* 0x000fe200078e00ff */
[----:B------:R-:W-:Y:S01]  /*6980*/  ISETP.NE.OR P0, PT, R3, RZ, !P0 ;  /* 0x000000ff0300720c */ /* 0x000fe20004705670 */
[----:B------:R-:W-:Y:S01]  /*6990*/  IMAD.MOV.U32 R8, RZ, RZ, 0x1 ;  /* 0x00000001ff087424 */ /* 0x000fe200078e00ff */
[----:B------:R-:W-:Y:S01]  /*69a0*/  ULDC UR4, c[0x0][0x600] ;  /* 0x0001800000047ab9 */ /* 0x000fe20000000800 */
[----:B------:R-:W-:Y:S01]  /*69b0*/  IMAD.MOV.U32 R0, RZ, RZ, RZ ;  /* 0x000000ffff007224 */ /* 0x000fe200078e00ff */
[----:B------:R-:W-:Y:S01]  /*69c0*/  UMOV UR7, 0x1 ;  /* 0x0000000100077882 */ /* 0x000fe20000000000 */
[----:B------:R-:W-:-:S02]  /*69d0*/  UIADD3 UR19, UR39, 0x1, URZ ;  /* 0x0000000127137890 */ /* 0x000fc4000fffe03f */
[----:B------:R-:W-:Y:S02]  /*69e0*/  ULOP3.LUT UR22, UR36, 0x2, URZ, 0xfc, !UPT ;  /* 0x0000000224167892 */ /* 0x000fe4000f8efc3f */
[----:B------:R-:W-:Y:S02]  /*69f0*/  UIADD3 UR4, UR4, -0x1, URZ ;  /* 0xffffffff04047890 */ /* 0x000fe4000fffe03f */
[----:B------:R-:W-:Y:S02]  /*6a00*/  USHF.L.U32 UR5, UR7, UR5, URZ ;  /* 0x0000000507057299 */ /* 0x000fe4000800063f */
[----:B------:R-:W-:Y:S01]  /*6a10*/  ULOP3.LUT UR6, URZ, UR6, URZ, 0x33, !UPT ;  /* 0x000000063f067292 */ /* 0x000fe2000f8e333f */
[----:B------:R-:W-:-:S11]  /*6a20*/  ULDC.64 UR20, c[0x0][0x198] ;  /* 0x0000660000147ab9 */ /* 0x000fd60000000a00 */
.L_x_174:
[----:B------:R-:W-:-:S03]  /*6a30*/  UMOV UR7, 0xffffffff ;  /* 0xffffffff00077882 */ /* 0x000fc60000000000 */
[----:B------:R-:W-:Y:S05]  /*6a40*/  BRA.DIV UR7, `(.L_x_163) ;  /* 0x0000000e07dc7947 */ /* 0x000fea000b800000 */
[----:B------:R-:W-:-:S13]  /*6a50*/  ELECT P6, URZ, PT ;  /* 0x00000000003f782f */ /* 0x000fda00038c0000 */
.L_x_187:
[----:B------:R-:W0:Y:S01]  /*6a60*/  LDC R3, c[0x0][0x28c] ;  /* 0x0000a300ff037b82 */ /* 0x000e220000000800 */
[----:B------:R-:W-:Y:S01]  /*6a70*/  BSSY B1, `(.L_x_164) ;  /* 0x0000038000017945 */ /* 0x000fe20003800000 */
[----:B0-----:R-:W-:-:S13]  /*6a80*/  ISETP.LT.OR P6, PT, R3, 0x1, !P6 ;  /* 0x000000010300780c */ /* 0x001fda00077c1670 */
[----:B------:R-:W-:Y:S05]  /*6a90*/  @P6 BRA `(.L_x_165) ;  /* 0x0000000000d46947 */ /* 0x000fea0003800000 */
[----:B------:R-:W-:Y:S02]  /*6aa0*/  IMAD.SHL.U32 R6, R2, 0x80, RZ ;  /* 0x0000008002067824 */ /* 0x000fe400078e00ff */
[----:B------:R-:W-:Y:S02]  /*6ab0*/  IMAD.SHL.U32 R18, R18, 0x40, RZ ;  /* 0x0000004012127824 */ /* 0x000fe400078e00ff */
[----:B------:R-:W-:Y:S02]  /*6ac0*/  IMAD.MOV.U32 R11, RZ, RZ, RZ ;  /* 0x000000ffff0b7224 */ /* 0x000fe400078e00ff */
[----:B------:R-:W-:Y:S02]  /*6ad0*/  IMAD.U32 R12, RZ, RZ, UR19 ;  /* 0x00000013ff0c7e24 */ /* 0x000fe4000f8e00ff */
[----:B------:R-:W-:Y:S02]  /*6ae0*/  IMAD.MOV.U32 R2, RZ, RZ, R8 ;  /* 0x000000ffff027224 */ /* 0x000fe400078e0008 */
[----:B------:R-:W-:-:S07]  /*6af0*/  IMAD.MOV.U32 R3, RZ, RZ, R0 ;  /* 0x000000ffff037224 */ /* 0x000fce00078e0000 */
.L_x_169:
[----:B------:R-:W0:Y:S01]  /*6b00*/  S2R R5, SR_CgaCtaId ;  /* 0x0000000000057919 */ /* 0x000e220000008800 */
[----:B------:R-:W-:-:S04]  /*6b10*/  MOV R4, 0x400 ;  /* 0x0000040000047802 */ /* 0x000fc80000000f00 */
[----:B0-----:R-:W-:Y:S02]  /*6b20*/  LEA R10, R5, R4, 0x18 ;  /* 0x00000004050a7211 */ /* 0x001fe400078ec0ff */
[----:B------:R-:W-:Y:S01]  /*6b30*/  SHF.L.U32 R4, R2, 0x1f, RZ ;  /* 0x0000001f02047819 */ /* 0x000fe200000006ff */
[----:B------:R-:W0:Y:S02]  /*6b40*/  @!P3 LDC R5, c[0x0][0x500] ;  /* 0x00014000ff05bb82 */ /* 0x000e240000000800 */
[----:B------:R-:W-:-:S04]  /*6b50*/  IMAD R7, R3, 0x8, R10 ;  /* 0x0000000803077824 */ /* 0x000fc800078e020a */
[----:B------:R-:W1:Y:S02]  /*6b60*/  SYNCS.PHASECHK.TRANS64.TRYWAIT P1, [R7+URZ+0x20], R4 ;  /* 0x00002004070075a7 */ /* 0x000e64000802017f */
[----:B-1----:R-:W-:Y:S05]  /*6b70*/  @!P1 BRA `(.L_x_166) ;  /* 0x0000000c00b09947 */ /* 0x002fea0003800000 */
.L_x_188:
[----:B------:R-:W-:Y:S01]  /*6b80*/  UPRMT UR7, UR22, 0x9910, URZ ;  /* 0x0000991016077896 */ /* 0x000fe2000800003f */
[----:B0-----:R0:W-:Y:S03]  /*6b90*/  @!P3 SYNCS.ARRIVE.TRANS64 RZ, [R7+URZ], R5 ;  /* 0x0000000507ffb9a7 */ /* 0x0011e6000800003f */
[----:B------:R-:W-:-:S06]  /*6ba0*/  UISETP.NE.AND UP0, UPT, UR7, 0x2, UPT ;  /* 0x000000020700788c */ /* 0x000fcc000bf05270 */
[----:B------:R-:W-:-:S13]  /*6bb0*/  PLOP3.LUT P1, PT, PT, PT, UP0, 0x80, 0x0 ;  /* 0x000000000000781c */ /* 0x000fda0003f2f008 */
[----:B0-----:R-:W-:Y:S05]  /*6bc0*/  @P1 BRA `(.L_x_167) ;  /* 0x0000000000041947 */ /* 0x001fea0003800000 */
[----:B------:R-:W-:Y:S01]  /*6bd0*/  BPT.TRAP 0x1 ;  /* 0x000000040000795c */ /* 0x000fe20000300000 */
.L_x_167:
[----:B------:R-:W-:Y:S05]  /*6be0*/  @P0 BRA `(.L_x_168) ;  /* 0x0000000000040947 */ /* 0x000fea0003800000 */
[----:B------:R-:W-:Y:S01]  /*6bf0*/  BPT.TRAP 0x1 ;  /* 0x000000040000795c */ /* 0x000fe20000300000 */
.L_x_168:
[--C-:B-1----:R-:W-:Y:S01]  /*6c00*/  IMAD R4, R3, 0x2000, R10.reuse ;  /* 0x0000200003047824 */ /* 0x102fe200078e020a */
[----:B------:R-:W-:Y:S01]  /*6c10*/  R2UR UR9, R7 ;  /* 0x00000000070972ca */ /* 0x000fe200000e0000 */
[C---:B------:R-:W-:Y:S01]  /*6c20*/  IMAD R10, R3.reuse, 0x4000, R10 ;  /* 0x00004000030a7824 */ /* 0x040fe200078e020a */
[----:B------:R-:W-:Y:S01]  /*6c30*/  UIADD3 UR14, UP0, UR20, 0xf0, URZ ;  /* 0x000000f0140e7890 */ /* 0x000fe2000ff1e03f */
[----:B------:R-:W-:Y:S01]  /*6c40*/  VIADD R12, R12, 0xffffffff ;  /* 0xffffffff0c0c7836 */ /* 0x000fe20000000000 */
[----:B------:R-:W-:Y:S01]  /*6c50*/  R2UR UR7, R4 ;  /* 0x00000000040772ca */ /* 0x000fe200000e0000 */
[----:B------:R-:W-:Y:S01]  /*6c60*/  UIADD3 UR24, UP1, UR20, 0x1f0, URZ ;  /* 0x000001f014187890 */ /* 0x000fe2000ff3e03f */
[----:B------:R-:W-:Y:S01]  /*6c70*/  R2UR UR8, R10 ;  /* 0x000000000a0872ca */ /* 0x000fe200000e0000 */
[----:B------:R-:W-:Y:S01]  /*6c80*/  UIADD3.X UR15, URZ, UR21, URZ, UP0, !UPT ;  /* 0x000000153f0f7290 */ /* 0x000fe200087fe43f */
[----:B------:R-:W-:Y:S01]  /*6c90*/  R2UR UR11, R18 ;  /* 0x00000000120b72ca */ /* 0x000fe200000e0000 */
[----:B------:R-:W-:Y:S01]  /*6ca0*/  VIADD R3, R3, 0x1 ;  /* 0x0000000103037836 */ /* 0x000fe20000000000 */
[----:B------:R-:W-:Y:S01]  /*6cb0*/  R2UR UR10, R11 ;  /* 0x000000000b0a72ca */ /* 0x000fe200000e0000 */
[----:B------:R-:W-:Y:S01]  /*6cc0*/  UIADD3.X UR25, URZ, UR21, URZ, UP1, !UPT ;  /* 0x000000153f197290 */ /* 0x000fe20008ffe43f */
[----:B------:R-:W-:Y:S01]  /*6cd0*/  R2UR UR12, R19 ;  /* 0x00000000130c72ca */ /* 0x000fe200000e0000 */
[----:B------:R-:W-:Y:S01]  /*6ce0*/  UMOV UR16, 0x0 ;  /* 0x0000000000107882 */ /* 0x000fe20000000000 */
[----:B------:R-:W-:Y:S01]  /*6cf0*/  R2UR UR18, R6 ;  /* 0x00000000061272ca */ /* 0x000fe200000e0000 */
[----:B------:R-:W-:Y:S01]  /*6d00*/  UMOV UR17, 0x10000000 ;  /* 0x1000000000117882 */ /* 0x000fe20000000000 */
[----:B------:R-:W-:Y:S01]  /*6d10*/  ISETP.GT.AND P2, PT, R12, 0x1, PT ;  /* 0x000000010c00780c */ /* 0x000fe20003f44270 */
[----:B------:R-:W-:Y:S01]  /*6d20*/  UIADD3 UR7, UR7, 0x180, URZ ;  /* 0x0000018007077890 */ /* 0x000fe2000fffe03f */
[----:B------:R-:W-:Y:S01]  /*6d30*/  ISETP.NE.AND P1, PT, R3, 0x4, PT ;  /* 0x000000040300780c */ /* 0x000fe20003f25270 */
[----:B------:R-:W-:Y:S01]  /*6d40*/  UIADD3 UR13, UR8, 0x8180, URZ ;  /* 0x00008180080d7890 */ /* 0x000fe2000fffe03f */
[----:B------:R-:W-:-:S02]  /*6d50*/  VIADD R11, R11, 0x20 ;  /* 0x000000200b0b7836 */ /* 0x000fc40000000000 */
[----:B------:R-:W-:Y:S02]  /*6d60*/  SEL R5, RZ, 0x1, P1 ;  /* 0x00000001ff057807 */ /* 0x000fe40000800000 */
[----:B------:R-:W-:Y:S01]  /*6d70*/  UMOV UR8, UR7 ;  /* 0x0000000700087c82 */ /* 0x000fe20008000000 */
[----:B------:R-:W-:Y:S01]  /*6d80*/  SEL R3, R3, RZ, P1 ;  /* 0x000000ff03037207 */ /* 0x000fe20000800000 */
[----:B------:R0:W-:Y:S01]  /*6d90*/  UTMALDG.3D [UR8], [UR14], desc[UR16] ;  /* 0x000010080e0075b4 */ /* 0x0001e20008011000 */
[----:B------:R-:W-:Y:S01]  /*6da0*/  LOP3.LUT R2, R2, R5, RZ, 0x3c, !PT ;  /* 0x0000000502027212 */ /* 0x000fe200078e3cff */
[----:B0-----:R-:W-:Y:S01]  /*6db0*/  UMOV UR8, UR13 ;  /* 0x0000000d00087c82 */ /* 0x001fe20008000000 */
[----:B------:R-:W-:Y:S02]  /*6dc0*/  UMOV UR11, UR18 ;  /* 0x00000012000b7c82 */ /* 0x000fe40008000000 */
[----:B------:R0:W-:Y:S02]  /*6dd0*/  UTMALDG.3D [UR8], [UR24], desc[UR16] ;  /* 0x00001008180075b4 */ /* 0x0001e40008011000 */
[----:B0-----:R-:W-:Y:S05]  /*6de0*/  @P2 BRA `(.L_x_169) ;  /* 0xfffffffc00442947 */ /* 0x001fea000383ffff */
.L_x_165:
[----:B------:R-:W-:Y:S05]  /*6df0*/  BSYNC B1 ;  /* 0x0000000000017941 */ /* 0x000fea0003800000 */
.L_x_164:
[----:B------:R-:W-:Y:S01]  /*6e00*/  LOP3.LUT P4, RZ, R9, 0xff, RZ, 0xc0, !PT ;  /* 0x000000ff09ff7812 */ /* 0x000fe2000788c0ff */
[----:B------:R-:W-:Y:S01]  /*6e10*/  VIADD R0, R0, UR39 ;  /* 0x0000002700007c36 */ /* 0x000fe20008000000 */
[----:B------:R-:W-:Y:S01]  /*6e20*/  ULDC.64 UR8, c[0x0][0x650] ;  /* 0x0001940000087ab9 */ /* 0x000fe20000000a00 */
[----:B------:R-:W-:Y:S01]  /*6e30*/  BSSY B1, `(.L_x_170) ;  /* 0x000006f000017945 */ /* 0x000fe20003800000 */
[----:B------:R-:W-:Y:S01]  /*6e40*/  IMAD.MOV.U32 R18, RZ, RZ, -0x1 ;  /* 0xffffffffff127424 */ /* 0x000fe200078e00ff */
[----:B------:R-:W-:Y:S01]  /*6e50*/  PRMT R9, RZ, 0x7610, R9 ;  /* 0x00007610ff097816 */ /* 0x000fe20000000009 */
[----:B------:R-:W-:Y:S01]  /*6e60*/  IMAD.MOV.U32 R19, RZ, RZ, -0x1 ;  /* 0xffffffffff137424 */ /* 0x000fe200078e00ff */
[C---:B------:R-:W-:Y:S02]  /*6e70*/  ISETP.GT.U32.AND P1, PT, R0.reuse, 0x3, PT ;  /* 0x000000030000780c */ /* 0x040fe40003f24070 */
[----:B------:R-:W-:Y:S02]  /*6e80*/  SHF.R.U32.HI R2, RZ, 0x2, R0 ;  /* 0x00000002ff027819 */ /* 0x000fe40000011600 */
[----:B------:R-:W-:-:S02]  /*6e90*/  LOP3.LUT R0, R0, 0x3, RZ, 0xc0, !PT ;  /* 0x0000000300007812 */ /* 0x000fc400078ec0ff */
[----:B------:R-:W0:Y:S01]  /*6ea0*/  @P4 S2R R4, SR_CgaCtaId ;  /* 0x0000000000044919 */ /* 0x000e220000008800 */
[----:B------:R-:W-:Y:S02]  /*6eb0*/  @P4 MOV R3, 0x400 ;  /* 0x0000040000034802 */ /* 0x000fe40000000f00 */
[----:B------:R-:W-:-:S04]  /*6ec0*/  LOP3.LUT R2, R2, 0x1, RZ, 0xc0, !PT ;  /* 0x0000000102027812 */ /* 0x000fc800078ec0ff */
[----:B------:R-:W-:Y:S02]  /*6ed0*/  ISETP.NE.U32.AND P2, PT, R2, 0x1, PT ;  /* 0x000000010200780c */ /* 0x000fe40003f45070 */
[----:B0-----:R-:W-:Y:S01]  /*6ee0*/  @P4 LEA R3, R4, R3, 0x18 ;  /* 0x0000000304034211 */ /* 0x001fe200078ec0ff */
[----:B------:R-:W-:-:S03]  /*6ef0*/  IMAD.U32 R4, RZ, RZ, UR39 ;  /* 0x00000027ff047e24 */ /* 0x000fc6000f8e00ff */
[----:B------:R0:W-:Y:S01]  /*6f00*/  @P4 SYNCS.ARRIVE.TRANS64.A1T0 RZ, [R3+URZ+0x78], RZ ;  /* 0x000078ff03ff49a7 */ /* 0x0001e2000810003f */
[----:B------:R-:W-:Y:S02]  /*6f10*/  IADD3 R16, P4, R16, UR52, RZ ;  /* 0x0000003410107c10 */ /* 0x000fe4000ff9e0ff */
[----:B------:R-:W-:Y:S02]  /*6f20*/  ISETP.LT.U32.AND P1, PT, R4, 0x4, P1 ;  /* 0x000000040400780c */ /* 0x000fe40000f21070 */
[----:B------:R-:W-:Y:S02]  /*6f30*/  IADD3.X R17, R17, UR37, RZ, P4, !PT ;  /* 0x0000002511117c10 */ /* 0x000fe4000a7fe4ff */
[----:B------:R-:W-:Y:S02]  /*6f40*/  ISETP.GE.U32.AND P4, PT, R16, UR8, PT ;  /* 0x0000000810007c0c */ /* 0x000fe4000bf86070 */
[----:B0-----:R-:W-:Y:S02]  /*6f50*/  SEL R3, RZ, 0x1, !P1 ;  /* 0x00000001ff037807 */ /* 0x001fe40004800000 */
[----:B------:R-:W-:-:S02]  /*6f60*/  ISETP.GE.U32.AND.EX P1, PT, R17, UR9, PT, P4 ;  /* 0x0000000911007c0c */ /* 0x000fc4000bf26140 */
[----:B------:R-:W-:-:S04]  /*6f70*/  ISETP.GT.U32.AND P2, PT, R4, 0x3, !P2 ;  /* 0x000000030400780c */ /* 0x000fc80005744070 */
[----:B------:R-:W-:-:S04]  /*6f80*/  SEL R2, RZ, 0x1, !P2 ;  /* 0x00000001ff027807 */ /* 0x000fc80005000000 */
[--C-:B------:R-:W-:Y:S01]  /*6f90*/  LOP3.LUT R8, R2, R8, R3.reuse, 0x96, !PT ;  /* 0x0000000802087212 */ /* 0x100fe200078e9603 */
[----:B------:R-:W-:Y:S01]  /*6fa0*/  IMAD.MOV.U32 R2, RZ, RZ, -0x1 ;  /* 0xffffffffff027424 */ /* 0x000fe200078e00ff */
[----:B------:R-:W-:Y:S01]  /*6fb0*/  PRMT R3, RZ, 0x7610, R3 ;  /* 0x00007610ff037816 */ /* 0x000fe20000000003 */
[----:B------:R-:W-:Y:S06]  /*6fc0*/  @P1 BRA `(.L_x_171) ;  /* 0x0000000400541947 */ /* 0x000fec0003800000 */
[----:B------:R-:W0:Y:S01]  /*6fd0*/  S2UR UR7, SR_CTAID.X ;  /* 0x00000000000779c3 */ /* 0x000e220000002500 */
[----:B------:R-:W-:Y:S01]  /*6fe0*/  ULDC.64 UR8, c[0x0][0x628] ;  /* 0x00018a0000087ab9 */ /* 0x000fe20000000a00 */
[----:B------:R-:W-:Y:S01]  /*6ff0*/  ULDC UR10, c[0x0][0x150] ;  /* 0x00005400000a7ab9 */ /* 0x000fe20000000800 */
[----:B------:R-:W-:Y:S01]  /*7000*/  ISETP.NE.U32.AND P1, PT, RZ, UR8, PT ;  /* 0x00000008ff007c0c */ /* 0x000fe2000bf25070 */
[----:B------:R-:W-:Y:S01]  /*7010*/  ULDC UR11, c[0x0][0x630] ;  /* 0x00018c00000b7ab9 */ /* 0x000fe20000000800 */
[----:B------:R-:W-:Y:S01]  /*7020*/  ULDC UR13, c[0x0][0x154] ;  /* 0x00005500000d7ab9 */ /* 0x000fe20000000800 */
[----:B------:R-:W-:Y:S01]  /*7030*/  IMAD.MOV.U32 R2, RZ, RZ, R16 ;  /* 0x000000ffff027224 */ /* 0x000fe200078e0010 */
[----:B------:R-:W-:Y:S01]  /*7040*/  ISETP.NE.AND.EX P1, PT, RZ, UR9, PT, P1 ;  /* 0x00000009ff007c0c */ /* 0x000fe2000bf25310 */
[----:B------:R-:W1:Y:S01]  /*7050*/  S2UR UR12, SR_CTAID.Y ;  /* 0x00000000000c79c3 */ /* 0x000e620000002600 */
[----:B0-----:R-:W-:-:S05]  /*7060*/  I2FP.F32.U32 R3, UR7 ;  /* 0x0000000700037c45 */ /* 0x001fca0008201000 */
[----:B------:R-:W-:Y:S01]  /*7070*/  FMUL R10, R3, UR10 ;  /* 0x0000000a030a7c20 */ /* 0x000fe20008400000 */
[----:B------:R-:W-:-:S05]  /*7080*/  IMAD.MOV.U32 R3, RZ, RZ, R17 ;  /* 0x000000ffff037224 */ /* 0x000fca00078e0011 */
[----:B------:R-:W-:Y:S05]  /*7090*/  @!P1 BRA `(.L_x_172) ;  /* 0x0000000000289947 */ /* 0x000fea0003800000 */
[----:B------:R-:W-:Y:S02]  /*70a0*/  ULDC UR10, c[0x0][0x634] ;  /* 0x00018d00000a7ab9 */ /* 0x000fe40000000800 */
[----:B------:R-:W-:-:S05]  /*70b0*/  IADD3 R7, P1, R16, UR10, RZ ;  /* 0x0000000a10077c10 */ /* 0x000fca000ff3e0ff */
[----:B------:R-:W-:-:S04]  /*70c0*/  IMAD.X R11, RZ, RZ, R17, P1 ;  /* 0x000000ffff0b7224 */ /* 0x000fc800008e0611 */
[----:B------:R-:W-:-:S04]  /*70d0*/  IMAD.WIDE.U32 R4, R11, UR8, RZ ;  /* 0x000000080b047c25 */ /* 0x000fc8000f8e00ff */
[----:B------:R-:W-:-:S04]  /*70e0*/  IMAD.WIDE.U32 R4, P1, R7, UR9, R4 ;  /* 0x0000000907047c25 */ /* 0x000fc8000f820004 */
[----:B------:R-:W-:-:S04]  /*70f0*/  IMAD.WIDE.U32 R6, R7, UR8, RZ ;  /* 0x0000000807067c25 */ /* 0x000fc8000f8e00ff */
[----:B------:R-:W-:Y:S01]  /*7100*/  IMAD.X R3, RZ, RZ, RZ, P1 ;  /* 0x000000ffff037224 */ /* 0x000fe200008e06ff */
[----:B------:R-:W-:Y:S01]  /*7110*/  IADD3 RZ, P1, R7, R4, RZ ;  /* 0x0000000407ff7210 */ /* 0x000fe20007f3e0ff */
[----:B------:R-:W-:-:S04]  /*7120*/  IMAD.MOV.U32 R2, RZ, RZ, R5 ;  /* 0x000000ffff027224 */ /* 0x000fc800078e0005 */
[----:B------:R-:W-:-:S08]  /*7130*/  IMAD.WIDE.U32.X R2, R11, UR9, R2, P1 ;  /* 0x000000090b027c25 */ /* 0x000fd000088e0402 */
.L_x_172:
[--C-:B------:R-:W-:Y:S01]  /*7140*/  SHF.R.U64 R19, R2, UR11, R3.reuse ;  /* 0x0000000b02137c19 */ /* 0x100fe20008001203 */
[----:B------:R-:W0:Y:S01]  /*7150*/  F2I.U32.TRUNC.NTZ R10, R10 ;  /* 0x0000000a000a7305 */ /* 0x000e22000020f000 */
[----:B------:R-:W-:Y:S01]  /*7160*/  SHF.R.U32.HI R2, RZ, UR11, R3 ;  /* 0x0000000bff027c19 */ /* 0x000fe20008011603 */
[----:B------:R-:W-:Y:S01]  /*7170*/  ULDC.64 UR8, c[0x0][0x620] ;  /* 0x0001880000087ab9 */ /* 0x000fe20000000a00 */
[----:B------:R-:W-:Y:S01]  /*7180*/  IADD3 R5, P1, RZ, -R19, RZ ;  /* 0x80000013ff057210 */ /* 0x000fe20007f3e0ff */
[----:B------:R-:W-:Y:S01]  /*7190*/  ULDC.64 UR14, c[0x0][0x640] ;  /* 0x00019000000e7ab9 */ /* 0x000fe20000000a00 */
[----:B-1----:R-:W-:Y:S01]  /*71a0*/  I2FP.F32.U32 R4, UR12 ;  /* 0x0000000c00047c45 */ /* 0x002fe20008201000 */
[----:B------:R-:W1:Y:S01]  /*71b0*/  LDC R15, c[0x0][0x610] ;  /* 0x00018400ff0f7b82 */ /* 0x000e620000000800 */
[----:B------:R-:W-:Y:S01]  /*71c0*/  ULDC UR11, c[0x0][0x658] ;  /* 0x00019600000b7ab9 */ /* 0x000fe20000000800 */
[----:B------:R-:W-:Y:S01]  /*71d0*/  IMAD.X R2, RZ, RZ, ~R2, P1 ;  /* 0x000000ffff027224 */ /* 0x000fe200008e0e02 */
[----:B------:R-:W-:Y:S01]  /*71e0*/  ISETP.NE.U32.AND P1, PT, RZ, UR14, PT ;  /* 0x0000000eff007c0c */ /* 0x000fe2000bf25070 */
[----:B------:R-:W-:Y:S01]  /*71f0*/  FMUL R6, R4, UR13 ;  /* 0x0000000d04067c20 */ /* 0x000fe20008400000 */
[----:B------:R-:W-:Y:S01]  /*7200*/  ULDC UR13, c[0x0][0x648] ;  /* 0x00019200000d7ab9 */ /* 0x000fe20000000800 */
[----:B------:R-:W-:Y:S01]  /*7210*/  IMAD R4, R2, UR8, RZ ;  /* 0x0000000802047c24 */ /* 0x000fe2000f8e02ff */
[----:B------:R-:W-:Y:S01]  /*7220*/  ISETP.NE.AND.EX P1, PT, RZ, UR15, PT, P1 ;  /* 0x0000000fff007c0c */ /* 0x000fe2000bf25310 */
[C---:B------:R-:W-:Y:S01]  /*7230*/  IMAD.WIDE.U32 R2, R5.reuse, UR8, R16 ;  /* 0x0000000805027c25 */ /* 0x040fe2000f8e0010 */
[----:B0-----:R-:W-:Y:S01]  /*7240*/  R2UR UR8, R10 ;  /* 0x000000000a0872ca */ /* 0x001fe200000e0000 */
[----:B------:R-:W0:Y:S02]  /*7250*/  F2I.U32.TRUNC.NTZ R6, R6 ;  /* 0x0000000600067305 */ /* 0x000e24000020f000 */
[----:B------:R-:W-:Y:S01]  /*7260*/  IMAD R5, R5, UR9, R4 ;  /* 0x0000000905057c24 */ /* 0x000fe2000f8e0204 */
[----:B------:R-:W-:-:S03]  /*7270*/  ULDC UR9, c[0x0][0x618] ;  /* 0x0001860000097ab9 */ /* 0x000fc60000000800 */
[----:B------:R-:W-:-:S05]  /*7280*/  IMAD.IADD R3, R3, 0x1, R5 ;  /* 0x0000000103037824 */ /* 0x000fca00078e0205 */
[--C-:B------:R-:W-:Y:S02]  /*7290*/  SHF.R.U64 R10, R2, UR9, R3.reuse ;  /* 0x00000009020a7c19 */ /* 0x100fe40008001203 */
[----:B------:R-:W-:Y:S01]  /*72a0*/  SHF.R.U32.HI R3, RZ, UR9, R3 ;  /* 0x00000009ff037c19 */ /* 0x000fe20008011603 */
[----:B------:R-:W-:Y:S01]  /*72b0*/  ULDC UR9, c[0x0][0x608] ;  /* 0x0001820000097ab9 */ /* 0x000fe20000000800 */
[----:B0-----:R-:W-:Y:S02]  /*72c0*/  R2UR UR10, R6 ;  /* 0x00000000060a72ca */ /* 0x001fe400000e0000 */
[--C-:B------:R-:W-:Y:S02]  /*72d0*/  SHF.R.U64 R12, R10, UR9, R3.reuse ;  /* 0x000000090a0c7c19 */ /* 0x100fe40008001203 */
[----:B------:R-:W-:Y:S01]  /*72e0*/  SHF.R.U32.HI R3, RZ, UR9, R3 ;  /* 0x00000009ff037c19 */ /* 0x000fe20008011603 */
[----:B------:R-:W-:-:S03]  /*72f0*/  UIADD3 UR9, -UR8, URZ, URZ ;  /* 0x0000003f08097290 */ /* 0x000fc6000fffe13f */
[--C-:B------:R-:W-:Y:S01]  /*7300*/  SHF.R.U64 R13, R12, UR11, R3.reuse ;  /* 0x0000000b0c0d7c19 */ /* 0x100fe20008001203 */
[----:B------:R-:W-:Y:S01]  /*7310*/  ULDC UR8, c[0x0][0x144] ;  /* 0x0000510000087ab9 */ /* 0x000fe20000000800 */
[----:B------:R-:W-:-:S03]  /*7320*/  SHF.R.U32.HI R3, RZ, UR11, R3 ;  /* 0x0000000bff037c19 */ /* 0x000fc60008011603 */
[----:B------:R-:W-:Y:S01]  /*7330*/  IMAD.MOV.U32 R2, RZ, RZ, R13 ;  /* 0x000000ffff027224 */ /* 0x000fe200078e000d */
[----:B------:R-:W-:Y:S06]  /*7340*/  @!P1 BRA `(.L_x_173) ;  /* 0x0000000000289947 */ /* 0x000fec0003800000 */
        /* <DEDUP_REMOVED lines=10> */
.L_x_173:
[----:B------:R-:W-:Y:S01]  /*73f0*/  UISETP.NE.AND UP0, UPT, UR38, URZ, UPT ;  /* 0x0000003f2600728c */ /* 0x000fe2000bf05270 */
[----:B------:R-:W-:Y:S01]  /*7400*/  SHF.R.U64 R3, R2, UR13, R3 ;  /* 0x0000000d02037c19 */ /* 0x000fe20008001203 */
[----:B------:R-:W-:Y:S01]  /*7410*/  UIADD3 UR10, -UR10, URZ, URZ ;  /* 0x0000003f0a0a7290 */ /* 0x000fe2000fffe13f */
[----:B------:R-:W-:Y:S01]  /*7420*/  LOP3.LUT R2, R12, UR6, RZ, 0xc0, !PT ;  /* 0x000000060c027c12 */ /* 0x000fe2000f8ec0ff */
[----:B------:R-:W-:Y:S01]  /*7430*/  UIMAD UR7, UR8, UR9, UR7 ;  /* 0x00000009080772a4 */ /* 0x000fe2000f8e0207 */
[----:B------:R-:W-:Y:S01]  /*7440*/  LOP3.LUT R5, R10, UR4, RZ, 0xc0, !PT ;  /* 0x000000040a057c12 */ /* 0x000fe2000f8ec0ff */
[----:B------:R-:W-:Y:S01]  /*7450*/  IMAD.MOV R4, RZ, RZ, -R3 ;  /* 0x000000ffff047224 */ /* 0x000fe200078e0a03 */
[----:B------:R-:W-:Y:S01]  /*7460*/  ULDC UR8, c[0x0][0x148] ;  /* 0x0000520000087ab9 */ /* 0x000fe20000000800 */
[----:B------:R-:W-:Y:S01]  /*7470*/  IMAD R18, R3, UR5, R2 ;  /* 0x0000000503127c24 */ /* 0x000fe2000f8e0202 */
[----:B------:R-:W-:Y:S01]  /*7480*/  PLOP3.LUT P1, PT, PT, PT, UP0, 0x80, 0x0 ;  /* 0x000000000000781c */ /* 0x000fe20003f2f008 */
[----:B------:R-:W-:Y:S01]  /*7490*/  IMAD.MOV.U32 R3, RZ, RZ, 0x1 ;  /* 0x00000001ff037424 */ /* 0x000fe200078e00ff */
[----:B------:R-:W-:-:S03]  /*74a0*/  @UP0 UIMAD UR7, UR8, UR10, UR12 ;  /* 0x0000000a080702a4 */ /* 0x000fc6000f8e020c */
[----:B------:R-:W-:Y:S02]  /*74b0*/  ULDC UR8, c[0x0][0x638] ;  /* 0x00018e0000087ab9 */ /* 0x000fe40000000800 */
[----:B------:R-:W-:Y:S02]  /*74c0*/  IMAD R2, R4, UR8, R13 ;  /* 0x0000000804027c24 */ /* 0x000fe4000f8e020d */
[----:B-1----:R-:W-:Y:S01]  /*74d0*/  IMAD R18, R18, R15, UR7 ;  /* 0x0000000712127e24 */ /* 0x002fe2000f8e020f */
[----:B------:R-:W-:Y:S02]  /*74e0*/  ULDC UR7, c[0x0][0x600] ;  /* 0x0001800000077ab9 */ /* 0x000fe40000000800 */
[----:B------:R-:W-:-:S05]  /*74f0*/  IMAD R5, R2, UR7, R5 ;  /* 0x0000000702057c24 */ /* 0x000fca000f8e0205 */
[----:B------:R-:W-:Y:S02]  /*7500*/  SEL R2, R5, R18, !P1 ;  /* 0x0000001205027207 */ /* 0x000fe40004800000 */
[----:B------:R-:W-:-:S07]  /*7510*/  SEL R18, R18, R5, !P1 ;  /* 0x0000000512127207 */ /* 0x000fce0004800000 */
.L_x_171:
[----:B------:R-:W-:Y:S05]  /*7520*/  BSYNC B1 ;  /* 0x0000000000017941 */ /* 0x000fea0003800000 */
.L_x_170:
[----:B------:R-:W-:-:S13]  /*7530*/  LOP3.LUT P1, RZ, R3, 0xff, RZ, 0xc0, !PT ;  /* 0x000000ff03ff7812 */ /* 0x000fda000782c0ff */
[----:B------:R-:W-:Y:S05]  /*7540*/  @P1 BRA `(.L_x_174) ;  /* 0xfffffff400381947 */ /* 0x000fea000383ffff */
[----:B------:R-:W-:Y:S05]  /*7550*/  BSYNC B0 ;  /* 0x0000000000007941 */ /* 0x000fea0003800000 */
.L_x_162:
[----:B------:R-:W-:-:S03]  /*7560*/  UMOV UR7, 0xffffffff ;  /* 0xffffffff00077882 */ /* 0x000fc60000000000 */
[----:B------:R-:W-:Y:S05]  /*7570*/  BRA.DIV UR7, `(.L_x_175) ;  /* 0x0000000607447947 */ /* 0x000fea000b800000 */
[----:B------:R-:W-:-:S13]  /*7580*/  ELECT P6, URZ, PT ;  /* 0x00000000003f782f */ /* 0x000fda00038c0000 */
.L_x_191:
[----:B------:R-:W-:Y:S04]  /*7590*/  BSSY B0, `(.L_x_176) ;  /* 0x000002c000007945 */ /* 0x000fe80003800000 */
[----:B------:R-:W-:Y:S05]  /*75a0*/  @!P6 BRA `(.L_x_177) ;  /* 0x0000000000a8e947 */ /* 0x000fea0003800000 */
[----:B------:R-:W-:-:S04]  /*75b0*/  ULOP3.LUT UR7, UR36, 0x2, URZ, 0xfc, !UPT ;  /* 0x0000000224077892 */ /* 0x000fc8000f8efc3f */
[----:B------:R-:W-:-:S06]  /*75c0*/  UISETP.NE.AND UP0, UPT, UR7, 0x3, UPT ;  /* 0x000000030700788c */ /* 0x000fcc000bf05270 */
[----:B------:R-:W-:-:S13]  /*75d0*/  PLOP3.LUT P0, PT, PT, PT, UP0, 0x80, 0x0 ;  /* 0x000000000000781c */ /* 0x000fda0003f0f008 */
[----:B------:R-:W-:Y:S05]  /*75e0*/  @!P0 BRA `(.L_x_178) ;  /* 0x0000000000048947 */ /* 0x000fea0003800000 */
[----:B------:R-:W-:Y:S01]  /*75f0*/  BPT.TRAP 0x1 ;  /* 0x000000040000795c */ /* 0x000fe20000300000 */
.L_x_178:
[----:B------:R-:W0:Y:S01]  /*7600*/  S2R R3, SR_CgaCtaId ;  /* 0x0000000000037919 */ /* 0x000e220000008800 */
[----:B------:R-:W-:-:S04]  /*7610*/  MOV R2, 0x400 ;  /* 0x0000040000027802 */ /* 0x000fc80000000f00 */
[----:B0-----:R-:W-:Y:S02]  /*7620*/  LEA R3, R3, R2, 0x18 ;  /* 0x0000000203037211 */ /* 0x001fe400078ec0ff */
[----:B------:R-:W-:-:S03]  /*7630*/  SHF.L.U32 R2, R8, 0x1f, RZ ;  /* 0x0000001f08027819 */ /* 0x000fc600000006ff */
[----:B------:R-:W-:-:S04]  /*7640*/  VIADD R3, R3, 0x20 ;  /* 0x0000002003037836 */ /* 0x000fc80000000000 */
[C---:B------:R-:W-:Y:S02]  /*7650*/  IMAD R7, R0.reuse, 0x8, R3 ;  /* 0x0000000800077824 */ /* 0x040fe400078e0203 */
[----:B------:R-:W-:Y:S02]  /*7660*/  VIADD R0, R0, 0x1 ;  /* 0x0000000100007836 */ /* 0x000fe40000000000 */
[----:B------:R-:W0:Y:S03]  /*7670*/  SYNCS.PHASECHK.TRANS64.TRYWAIT P0, [R7+URZ], R2 ;  /* 0x00000002070075a7 */ /* 0x000e26000800017f */
[----:B------:R-:W-:-:S04]  /*7680*/  ISETP.NE.AND P1, PT, R0, 0x4, PT ;  /* 0x000000040000780c */ /* 0x000fc80003f25270 */
[----:B------:R-:W-:Y:S02]  /*7690*/  SEL R5, RZ, 0x1, P1 ;  /* 0x00000001ff057807 */ /* 0x000fe40000800000 */
[----:B------:R-:W-:Y:S02]  /*76a0*/  SEL R0, R0, RZ, P1 ;  /* 0x000000ff00007207 */ /* 0x000fe40000800000 */
[----:B------:R-:W-:-:S03]  /*76b0*/  LOP3.LUT R5, R8, R5, RZ, 0x3c, !PT ;  /* 0x0000000508057212 */ /* 0x000fc600078e3cff */
[----:B------:R-:W-:Y:S01]  /*76c0*/  IMAD R9, R0, 0x8, R3 ;  /* 0x0000000800097824 */ /* 0x000fe200078e0203 */
[----:B------:R-:W-:Y:S01]  /*76d0*/  SHF.L.U32 R4, R5, 0x1f, RZ ;  /* 0x0000001f05047819 */ /* 0x000fe200000006ff */
[----:B0-----:R-:W-:Y:S06]  /*76e0*/  @!P0 BRA `(.L_x_179) ;  /* 0x0000000400088947 */ /* 0x001fec0003800000 */
.L_x_192:
[----:B------:R-:W1:Y:S01]  /*76f0*/  SYNCS.PHASECHK.TRANS64.TRYWAIT P0, [R9+URZ], R4 ;  /* 0x00000004090075a7 */ /* 0x000e62000800017f */
[----:B------:R-:W-:-:S05]  /*7700*/  VIADD R0, R0, 0x1 ;  /* 0x0000000100007836 */ /* 0x000fca0000000000 */
[----:B------:R-:W-:-:S04]  /*7710*/  ISETP.NE.AND P1, PT, R0, 0x4, PT ;  /* 0x000000040000780c */ /* 0x000fc80003f25270 */
[----:B0-----:R-:W-:Y:S02]  /*7720*/  SEL R2, RZ, 0x1, P1 ;  /* 0x00000001ff027807 */ /* 0x001fe40000800000 */
[----:B------:R-:W-:Y:S02]  /*7730*/  SEL R0, R0, RZ, P1 ;  /* 0x000000ff00007207 */ /* 0x000fe40000800000 */
[----:B------:R-:W-:-:S03]  /*7740*/  LOP3.LUT R7, R5, R2, RZ, 0x3c, !PT ;  /* 0x0000000205077212 */ /* 0x000fc600078e3cff */
[----:B------:R-:W-:Y:S01]  /*7750*/  IMAD R6, R0, 0x8, R3 ;  /* 0x0000000800067824 */ /* 0x000fe200078e0203 */
[----:B------:R-:W-:Y:S01]  /*7760*/  SHF.L.U32 R5, R7, 0x1f, RZ ;  /* 0x0000001f07057819 */ /* 0x000fe200000006ff */
[----:B-1----:R-:W-:Y:S06]  /*7770*/  @!P0 BRA `(.L_x_180) ;  /* 0x0000000000f88947 */ /* 0x002fec0003800000 */
.L_x_193:
[----:B------:R-:W1:Y:S01]  /*7780*/  SYNCS.PHASECHK.TRANS64.TRYWAIT P0, [R6+URZ], R5 ;  /* 0x00000005060075a7 */ /* 0x000e62000800017f */
[----:B------:R-:W-:-:S05]  /*7790*/  VIADD R0, R0, 0x1 ;  /* 0x0000000100007836 */ /* 0x000fca0000000000 */
[----:B------:R-:W-:-:S04]  /*77a0*/  ISETP.NE.AND P1, PT, R0, 0x4, PT ;  /* 0x000000040000780c */ /* 0x000fc80003f25270 */
[----:B------:R-:W-:Y:S02]  /*77b0*/  SEL R2, RZ, 0x1, P1 ;  /* 0x00000001ff027807 */ /* 0x000fe40000800000 */
[----:B------:R-:W-:Y:S02]  /*77c0*/  SEL R0, R0, RZ, P1 ;  /* 0x000000ff00007207 */ /* 0x000fe40000800000 */
[----:B------:R-:W-:Y:S01]  /*77d0*/  LOP3.LUT R2, R7, R2, RZ, 0x3c, !PT ;  /* 0x0000000207027212 */ /* 0x000fe200078e3cff */
[----:B-1----:R-:W-:Y:S06]  /*77e0*/  @!P0 BRA `(.L_x_181) ;  /* 0x0000000000f08947 */ /* 0x002fec0003800000 */
.L_x_194:
[----:B------:R-:W-:Y:S01]  /*77f0*/  IMAD R3, R0, 0x8, R3 ;  /* 0x0000000800037824 */ /* 0x000fe200078e0203 */
[----:B------:R-:W-:-:S07]  /*7800*/  SHF.L.U32 R0, R2, 0x1f, RZ ;  /* 0x0000001f02007819 */ /* 0x000fce00000006ff */
.L_x_182:
[----:B--2---:R2:W3:Y:S02]  /*7810*/  SYNCS.PHASECHK.TRANS64.TRYWAIT P0, [R3+URZ], R0 ;  /* 0x00000000030075a7 */ /* 0x0044e4000800017f */
[----:B---3--:R-:W-:Y:S05]  /*7820*/  @!P0 NANOSLEEP.SYNCS 0x989680 ;  /* 0x009896800000895d */ /* 0x008fea0003900000 */
[----:B------:R-:W3:Y:S02]  /*7830*/  @!P0 SYNCS.PHASECHK.TRANS64 P0, [R3+URZ], R0 ;  /* 0x00000000030085a7 */ /* 0x000ee4000800007f */
[----:B---3--:R-:W-:Y:S05]  /*7840*/  @!P0 BRA `(.L_x_182) ;  /* 0xfffffffc00f08947 */ /* 0x008fea000383ffff */
.L_x_177:
[----:B------:R-:W-:Y:S05]  /*7850*/  BSYNC B0 ;  /* 0x0000000000007941 */ /* 0x000fea0003800000 */
.L_x_176:
[----:B------:R-:W-:Y:S05]  /*7860*/  EXIT ;  /* 0x000000000000794d */ /* 0x000fea0003800000 */
.L_x_14:
[----:B0-----:R0:W1:Y:S02]  /*7870*/  SYNCS.PHASECHK.TRANS64.TRYWAIT P0, [R95+URZ+-0x8], R0 ;  /* 0xfffff8005f0075a7 */ /* 0x001064000800017f */
[----:B-1----:R-:W-:Y:S05]  /*7880*/  @!P0 NANOSLEEP.SYNCS 0x989680 ;  /* 0x009896800000895d */ /* 0x002fea0003900000 */
[----:B------:R-:W1:Y:S02]  /*7890*/  @!P0 SYNCS.PHASECHK.TRANS64 P0, [R95+URZ+-0x8], R0 ;  /* 0xfffff8005f0085a7 */ /* 0x000e64000800007f */
[----:B-1----:R-:W-:Y:S05]  /*78a0*/  @!P0 BRA `(.L_x_14) ;  /* 0xfffffffc00f08947 */ /* 0x002fea000383ffff */
[----:B------:R-:W-:Y:S05]  /*78b0*/  BRA `(.L_x_183) ;  /* 0xffffff9c00647947 */ /* 0x000fea000383ffff */
.L_x_19:
[----:B-1----:R1:W2:Y:S02]  /*78c0*/  SYNCS.PHASECHK.TRANS64.TRYWAIT P1, [R3+URZ], R0 ;  /* 0x00000000030075a7 */ /* 0x0022a4000802017f */
[----:B--2---:R-:W-:Y:S05]  /*78d0*/  @!P1 NANOSLEEP.SYNCS 0x989680 ;  /* 0x009896800000995d */ /* 0x004fea0003900000 */
[----:B------:R-:W2:Y:S02]  /*78e0*/  @!P1 SYNCS.PHASECHK.TRANS64 P1, [R3+URZ], R0 ;  /* 0x00000000030095a7 */ /* 0x000ea4000802007f */
[----:B--2---:R-:W-:Y:S05]  /*78f0*/  @!P1 BRA `(.L_x_19) ;  /* 0xfffffffc00f09947 */ /* 0x004fea000383ffff */
[----:B------:R-:W-:Y:S05]  /*7900*/  BRA `(.L_x_18) ;  /* 0xffffff9c00dc7947 */ /* 0x000fea000383ffff */
.L_x_24:
[----:B-1----:R-:W-:-:S04]  /*7910*/  IMAD.U32 R4, RZ, RZ, UR4 ;  /* 0x00000004ff047e24 */ /* 0x002fc8000f8e00ff */
[----:B------:R1:W2:Y:S03]  /*7920*/  SYNCS.PHASECHK.TRANS64.TRYWAIT P1, [R4+URZ], R3 ;  /* 0x00000003040075a7 */ /* 0x0002a6000802017f */
[----:B--2---:R-:W-:Y:S05]  /*7930*/  @!P1 NANOSLEEP.SYNCS 0x989680 ;  /* 0x009896800000995d */ /* 0x004fea0003900000 */
[----:B------:R-:W2:Y:S02]  /*7940*/  @!P1 SYNCS.PHASECHK.TRANS64 P1, [R4+URZ], R3 ;  /* 0x00000003040095a7 */ /* 0x000ea4000802007f */
[----:B--2---:R-:W-:Y:S05]  /*7950*/  @!P1 BRA `(.L_x_24) ;  /* 0xfffffffc00ec9947 */ /* 0x004fea000383ffff */
[----:B------:R-:W-:Y:S05]  /*7960*/  BRA `(.L_x_23) ;  /* 0xffffffa000ac7947 */ /* 0x000fea000383ffff */
.L_x_30:
[----:B0-----:R0:W1:Y:S02]  /*7970*/  SYNCS.PHASECHK.TRANS64.TRYWAIT P0, [R95+URZ+0x8], R0 ;  /* 0x000008005f0075a7 */ /* 0x001064000800017f */
[----:B-1----:R-:W-:Y:S05]  /*7980*/  @!P0 NANOSLEEP.SYNCS 0x989680 ;  /* 0x009896800000895d */ /* 0x002fea0003900000 */
[----:B------:R-:W1:Y:S02]  /*7990*/  @!P0 SYNCS.PHASECHK.TRANS64 P0, [R95+URZ+0x8], R0 ;  /* 0x000008005f0085a7 */ /* 0x000e64000800007f */
[----:B-1----:R-:W-:Y:S05]  /*79a0*/  @!P0 BRA `(.L_x_30) ;  /* 0xfffffffc00f08947 */ /* 0x002fea000383ffff */
[----:B------:R-:W-:Y:S05]  /*79b0*/  BRA `(.L_x_184) ;  /* 0xffffffa400b47947 */ /* 0x000fea000383ffff */
.L_x_163:
[----:B------:R-:W-:Y:S01]  /*79c0*/  BSSY B1, `(.L_x_185) ;  /* 0x0000006000017945 */ /* 0x000fe20003800000 */
[----:B------:R-:W-:-:S07]  /*79d0*/  IMAD.MOV.U32 R15, RZ, RZ, -0x1 ;  /* 0xffffffffff0f7424 */ /* 0x000fce00078e00ff */
[----:B------:R-:W-:Y:S05]  /*79e0*/  WARPSYNC.COLLECTIVE R15, `(.L_x_186) ;  /* 0x000000000f0c7348 */ /* 0x000fea0003c00000 */
[----:B------:R-:W-:Y:S02]  /*79f0*/  ELECT P6, UR62, PT ;  /* 0x00000000003e782f */ /* 0x000fe400038c0000 */
[----:B------:R-:W-:Y:S01]  /*7a00*/  MOV R14, UR62 ;  /* 0x0000003e000e7c02 */ /* 0x000fe20008000f00 */
[----:B------:R-:W-:Y:S10]  /*7a10*/  ENDCOLLECTIVE ;  /* 0x000000000000791b */ /* 0x000ff40003800000 */
.L_x_186:
[----:B------:R-:W-:Y:S05]  /*7a20*/  BSYNC B1 ;  /* 0x0000000000017941 */ /* 0x000fea0003800000 */
.L_x_185:
[----:B------:R-:W-:Y:S05]  /*7a30*/  BRA `(.L_x_187) ;  /* 0xfffffff000087947 */ /* 0x000fea000383ffff */
.L_x_166:
[----:B-1----:R1:W2:Y:S02]  /*7a40*/  SYNCS.PHASECHK.TRANS64.TRYWAIT P1, [R7+URZ+0x20], R4 ;  /* 0x00002004070075a7 */ /* 0x0022a4000802017f */
[----:B--2---:R-:W-:Y:S05]  /*7a50*/  @!P1 NANOSLEEP.SYNCS 0x989680 ;  /* 0x009896800000995d */ /* 0x004fea0003900000 */
[----:B------:R-:W2:Y:S02]  /*7a60*/  @!P1 SYNCS.PHASECHK.TRANS64 P1, [R7+URZ+0x20], R4 ;  /* 0x00002004070095a7 */ /* 0x000ea4000802007f */
[----:B--2---:R-:W-:Y:S05]  /*7a70*/  @!P1 BRA `(.L_x_166) ;  /* 0xfffffffc00f09947 */ /* 0x004fea000383ffff */
[----:B------:R-:W-:Y:S05]  /*7a80*/  BRA `(.L_x_188) ;  /* 0xfffffff0003c7947 */ /* 0x000fea000383ffff */
.L_x_175:
[----:B------:R-:W-:Y:S01]  /*7a90*/  BSSY B0, `(.L_x_189) ;  /* 0x0000006000007945 */ /* 0x000fe20003800000 */
[----:B------:R-:W-:-:S07]  /*7aa0*/  IMAD.MOV.U32 R15, RZ, RZ, -0x1 ;  /* 0xffffffffff0f7424 */ /* 0x000fce00078e00ff */
[----:B------:R-:W-:Y:S05]  /*7ab0*/  WARPSYNC.COLLECTIVE R15, `(.L_x_190) ;  /* 0x000000000f0c7348 */ /* 0x000fea0003c00000 */
[----:B------:R-:W-:Y:S02]  /*7ac0*/  ELECT P6, UR62, PT ;  /* 0x00000000003e782f */ /* 0x000fe400038c0000 */
[----:B------:R-:W-:Y:S01]  /*7ad0*/  MOV R14, UR62 ;  /* 0x0000003e000e7c02 */ /* 0x000fe20008000f00 */
[----:B------:R-:W-:Y:S10]  /*7ae0*/  ENDCOLLECTIVE ;  /* 0x000000000000791b */ /* 0x000ff40003800000 */
.L_x_190:
[----:B------:R-:W-:Y:S05]  /*7af0*/  BSYNC B0 ;  /* 0x0000000000007941 */ /* 0x000fea0003800000 */
.L_x_189:
[----:B------:R-:W-:Y:S05]  /*7b00*/  BRA `(.L_x_191) ;  /* 0xfffffff800a07947 */ /* 0x000fea000383ffff */
.L_x_179:
[----:B0-----:R0:W1:Y:S02]  /*7b10*/  SYNCS.PHASECHK.TRANS64.TRYWAIT P0, [R7+URZ], R2 ;  /* 0x00000002070075a7 */ /* 0x001064000800017f */
[----:B-1----:R-:W-:Y:S05]  /*7b20*/  @!P0 NANOSLEEP.SYNCS 0x989680 ;  /* 0x009896800000895d */ /* 0x002fea0003900000 */
[----:B------:R-:W1:Y:S02]  /*7b30*/  @!P0 SYNCS.PHASECHK.TRANS64 P0, [R7+URZ], R2 ;  /* 0x00000002070085a7 */ /* 0x000e64000800007f */
[----:B-1----:R-:W-:Y:S05]  /*7b40*/  @!P0 BRA `(.L_x_179) ;  /* 0xfffffffc00f08947 */ /* 0x002fea000383ffff */
[----:B------:R-:W-:Y:S05]  /*7b50*/  BRA `(.L_x_192) ;  /* 0xfffffff800e47947 */ /* 0x000fea000383ffff */
.L_x_180:
[----:B0-----:R0:W1:Y:S02]  /*7b60*/  SYNCS.PHASECHK.TRANS64.TRYWAIT P0, [R9+URZ], R4 ;  /* 0x00000004090075a7 */ /* 0x001064000800017f */
[----:B-1----:R-:W-:Y:S05]  /*7b70*/  @!P0 NANOSLEEP.SYNCS 0x989680 ;  /* 0x009896800000895d */ /* 0x002fea0003900000 */
[----:B------:R-:W1:Y:S02]  /*7b80*/  @!P0 SYNCS.PHASECHK.TRANS64 P0, [R9+URZ], R4 ;  /* 0x00000004090085a7 */ /* 0x000e64000800007f */
[----:B-1----:R-:W-:Y:S05]  /*7b90*/  @!P0 BRA `(.L_x_180) ;  /* 0xfffffffc00f08947 */ /* 0x002fea000383ffff */
[----:B------:R-:W-:Y:S05]  /*7ba0*/  BRA `(.L_x_193) ;  /* 0xfffffff800f47947 */ /* 0x000fea000383ffff */
.L_x_181:
[----:B-1----:R1:W2:Y:S02]  /*7bb0*/  SYNCS.PHASECHK.TRANS64.TRYWAIT P0, [R6+URZ], R5 ;  /* 0x00000005060075a7 */ /* 0x0022a4000800017f */
[----:B--2---:R-:W-:Y:S05]  /*7bc0*/  @!P0 NANOSLEEP.SYNCS 0x989680 ;  /* 0x009896800000895d */ /* 0x004fea0003900000 */
[----:B------:R-:W2:Y:S02]  /*7bd0*/  @!P0 SYNCS.PHASECHK.TRANS64 P0, [R6+URZ], R5 ;  /* 0x00000005060085a7 */ /* 0x000ea4000800007f */
[----:B--2---:R-:W-:Y:S05]  /*7be0*/  @!P0 BRA `(.L_x_181) ;  /* 0xfffffffc00f08947 */ /* 0x004fea000383ffff */
[----:B------:R-:W-:Y:S05]  /*7bf0*/  BRA `(.L_x_194) ;  /* 0xfffffff800fc7947 */ /* 0x000fea000383ffff */
.L_x_195:
[----:B------:R-:W-:-:S00]  /*7c00*/  BRA `(.L_x_195) ;  /* 0xfffffffc00fc7947 */ /* 0x000fc0000383ffff */
[----:B------:R-:W-:-:S00]  /*7c10*/  NOP ;  /* 0x0000000000007918 */ /* 0x000fc00000000000 */
        /* <DEDUP_REMOVED lines=14> */
.L_x_196:


//--------------------- .nv.global.init           --------------------------
	.section	.nv.global.init,"aw",@progbits
.nv.global.init:
	.type		$str$22,@object
	.size		$str$22,($str$23 - $str$22)
$str$22:
        /*0000*/ 	.byte	0x6b, 0x5f, 0x74, 0x69, 0x6c, 0x65, 0x5f, 0x63, 0x6f, 0x75, 0x6e, 0x74, 0x20, 0x3e, 0x3d, 0x20
        /*0010*/ 	.byte	0x31, 0x00
	.type		$str$23,@object
	.size		$str$23,(__unnamed_1 - $str$23)
$str$23:
        /*0012*/ 	.byte	0x2f, 0x74, 0x6d, 0x70, 0x2f, 0x63, 0x75, 0x74, 0x6c, 0x61, 0x73, 0x73, 0x5f, 0x73, 0x77, 0x65
        /*0022*/ 	.byte	0x65, 0x70, 0x5f, 0x73, 0x72, 0x63, 0x2f, 0x69, 0x6e, 0x63, 0x6c, 0x75, 0x64, 0x65, 0x2f, 0x63
        /*0032*/ 	.byte	0x75, 0x74, 0x6c, 0x61, 0x73, 0x73, 0x2f, 0x67, 0x65, 0x6d, 0x6d, 0x2f, 0x63, 0x6f, 0x6c, 0x6c
        /*0042*/ 	.byte	0x65, 0x63, 0x74, 0x69, 0x76, 0x65, 0x2f, 0x73, 0x6d, 0x39, 0x30, 0x5f, 0x6d, 0x6d, 0x61, 0x5f
        /*0052*/ 	.byte	0x74, 0x6d, 0x61, 0x5f, 0x67, 0x6d, 0x6d, 0x61, 0x5f, 0x73, 0x73, 0x5f, 0x77, 0x61, 0x72, 0x70
        /*0062*/ 	.byte	0x73, 0x70, 0x65, 0x63, 0x69, 0x61, 0x6c, 0x69, 0x7a, 0x65, 0x64, 0x2e, 0x68, 0x70, 0x70, 0x00
	.type		__unnamed_1,@object
	.size		__unnamed_1,(.L_0 - __unnamed_1)
__unnamed_1:
        /*0072*/ 	.byte	0x76, 0x6f, 0x69, 0x64, 0x20, 0x63, 0x75, 0x74, 0x6c, 0x61, 0x73, 0x73, 0x3a, 0x3a, 0x67, 0x65
        /* <DEDUP_REMOVED lines=176> */
        /*0b82*/ 	.byte	0x3a, 0x69, 0x64, 0x65, 0x6e, 0x74, 0x69, 0x74, 0x79, 0x5d, 0x00
.L_0:


//--------------------- .nv.shared._ZN7cutlass13device_kernelINS_4gemm6kernel13GemmUniversalIN4cute5tupleIJiiiiEEENS1_10collective13CollectiveMmaINS1_34MainloopSm90TmaGmmaWarpSpecializedILi4ENS5_IJNS4_1CILi1EEESB_SB_EEENS1_32KernelTmaWarpSpecializedPingpongEEENS5_IJNSA_ILi64EEENSA_ILi128EEENSA_ILi32EEEEEENS_10tfloat32_tENS5_IJlSB_lEEESJ_SK_NS4_8TiledMMAINS4_8MMA_AtomIJNS4_4SM904GMMA30MMA_64x128x8_F32TF32TF32_SS_TNILNSO_7ScaleInE1ELSQ_1EEEEEENS4_6LayoutISC_NS5_IJNSA_ILi0EEESU_SU_EEEEENS5_IJNS4_10UnderscoreESX_SX_EEEEENS4_13SM90_TMA_LOADENS4_14ComposedLayoutINS4_7SwizzleILi3ELi4ELi3EEENS4_18smem_ptr_flag_bitsILi32EEENST_INS5_IJNSA_ILi8EEESH_EEENS5_IJSH_SB_EEEEEEEvNS4_8identityES10_S1A_vS1B_EENS_8epilogue10collective6detail29Sm90TmaWarpSpecializedAdapterINS1E_15DefaultEpilogueISJ_SK_SK_NS1D_6thread17LinearCombinationISJ_Li1EffLNS1I_9ScaleType4KindE0ELNS_15FloatRoundStyleE2ESJ_EENS1_15EpilogueDefaultEEEEEvvEEEEvNT_6ParamsE --------------------------
	.section	.nv.shared._ZN7cutlass13device_kernelINS_4gemm6kernel13GemmUniversalIN4cute5tupleIJiiiiEEENS1_10collective13CollectiveMmaINS1_34MainloopSm90TmaGmmaWarpSpecializedILi4ENS5_IJNS4_1CILi1EEESB_SB_EEENS1_32KernelTmaWarpSpecializedPingpongEEENS5_IJNSA_ILi64EEENSA_ILi128EEENSA_ILi32EEEEEENS_10tfloat32_tENS5_IJlSB_lEEESJ_SK_NS4_8TiledMMAINS4_8MMA_AtomIJNS4_4SM904GMMA30MMA_64x128x8_F32TF32TF32_SS_TNILNSO_7ScaleInE1ELSQ_1EEEEEENS4_6LayoutISC_NS5_IJNSA_ILi0EEESU_SU_EEEEENS5_IJNS4_10UnderscoreESX_SX_EEEEENS4_13SM90_TMA_LOADENS4_14ComposedLayoutINS4_7SwizzleILi3ELi4ELi3EEENS4_18smem_ptr_flag_bitsILi32EEENST_INS5_IJNSA_ILi8EEESH_EEENS5_IJSH_SB_EEEEEEEvNS4_8identityES10_S1A_vS1B_EENS_8epilogue10collective6detail29Sm90TmaWarpSpecializedAdapterINS1E_15DefaultEpilogueISJ_SK_SK_NS1D_6thread17LinearCombinationISJ_Li1EffLNS1I_9ScaleType4KindE0ELNS_15FloatRoundStyleE2ESJ_EENS1_15EpilogueDefaultEEEEEvvEEEEvNT_6ParamsE,"aw",@nobits
	.sectionflags	@""
	.align	16
	.zero		1024


//--------------------- .nv.shared.reserved.0     --------------------------
	.section	.nv.shared.reserved.0,"aw",@nobits
	.weak		__nv_reservedSMEM_offset_0_alias
	.size		__nv_reservedSMEM_offset_0_alias, 0, 0
	.other		__nv_reservedSMEM_offset_0_alias,@"STO_CUDA_RESERVED_SHARED STV_DEFAULT"
__nv_reservedSMEM_offset_0_alias:
	.zero		0


//--------------------- .nv.global                --------------------------
	.section	.nv.global,"aw",@nobits
.nv.global:
	.type		_ZN40_INTERNAL_46aff701_4_k_cu_7c8c02b3_207484cute1_E,@object
	.size		_ZN40_INTERNAL_46aff701_4_k_cu_7c8c02b3_207484cute1_E,(_ZN40_INTERNAL_46aff701_4_k_cu_7c8c02b3_207484cuda3std3__45__cpo6cbeginE - _ZN40_INTERNAL_46aff701_4_k_cu_7c8c02b3_207484cute1_E)
_ZN40_INTERNAL_46aff701_4_k_cu_7c8c02b3_207484cute1_E:
	.zero		1
	.type		_ZN40_INTERNAL_46aff701_4_k_cu_7c8c02b3_207484cuda3std3__45__cpo6cbeginE,@object
	.size		_ZN40_INTERNAL_46aff701_4_k_cu_7c8c02b3_207484cuda3std3__45__cpo6cbeginE,(_ZN40_INTERNAL_46aff701_4_k_cu_7c8c02b3_207484cuda3std3__48in_placeE - _ZN40_INTERNAL_46aff701_4_k_cu_7c8c02b3_207484cuda3std3__45__cpo6cbeginE)
_ZN40_INTERNAL_46aff701_4_k_cu_7c8c02b3_207484cuda3std3__45__cpo6cbeginE:
	.zero		1
	.type		_ZN40_INTERNAL_46aff701_4_k_cu_7c8c02b3_207484cuda3std3__48in_placeE,@object
	.size		_ZN40_INTERNAL_46aff701_4_k_cu_7c8c02b3_207484cuda3std3__48in_placeE,(_ZN40_INTERNAL_46aff701_4_k_cu_7c8c02b3_207484cuda3std6ranges3__45__cpo9iter_moveE - _ZN40_INTERNAL_46aff701_4_k_cu_7c8c02b3_207484cuda3std3__48in_placeE)
_ZN40_INTERNAL_46aff701_4_k_cu_7c8c02b3_207484cuda3std3__48in_placeE:
	.zero		1
	.type		_ZN40_INTERNAL_46aff701_4_k_cu_7c8c02b3_207484cuda3std6ranges3__45__cpo9iter_moveE,@object
	.size		_ZN40_INTERNAL_46aff701_4_k_cu_7c8c02b3_207484cuda3std6ranges3__45__cpo9iter_moveE,(_ZN40_INTERNAL_46aff701_4_k_cu_7c8c02b3_207484cuda3std3__45__cpo5beginE - _ZN40_INTERNAL_46aff701_4_k_cu_7c8c02b3_207484cuda3std6ranges3__45__cpo9iter_moveE)
_ZN40_INTERNAL_46aff701_4_k_cu_7c8c02b3_207484cuda3std6ranges3__45__cpo9iter_moveE:
	.zero		1
	.type		_ZN40_INTERNAL_46aff701_4_k_cu_7c8c02b3_207484cuda3std3__45__cpo5beginE,@object
	.size		_ZN40_INTERNAL_46aff701_4_k_cu_7c8c02b3_207484cuda3std3__45__cpo5beginE,(_ZN40_INTERNAL_46aff701_4_k_cu_7c8c02b3_207484cuda3std3__442_GLOBAL__N__46aff701_4_k_cu_7c8c02b3_207486ignoreE - _ZN40_INTERNAL_46aff701_4_k_cu_7c8c02b3_207484cuda3std3__45__cpo5beginE)
_ZN40_INTERNAL_46aff701_4_k_cu_7c8c02b3_207484cuda3std3__45__cpo5beginE:
	.zero		1
	.type		_ZN40_INTERNAL_46aff701_4_k_cu_7c8c02b3_207484cuda3std3__442_GLOBAL__N__46aff701_4_k_cu_7c8c02b3_207486ignoreE,@object
	.size		_ZN40_INTERNAL_46aff701_4_k_cu_7c8c02b3_207484cuda3std3__442_GLOBAL__N__46aff701_4_k_cu_7c8c02b3_207486ignoreE,(_ZN40_INTERNAL_46aff701_4_k_cu_7c8c02b3_207484cute7productE - _ZN40_INTERNAL_46aff701_4_k_cu_7c8c02b3_207484cuda3std3__442_GLOBAL__N__46aff701_4_k_cu_7c8c02b3_207486ignoreE)
_ZN40_INTERNAL_46aff701_4_k_cu_7c8c02b3_207484cuda3std3__442_GLOBAL__N__46aff701_4_k_cu_7c8c02b3_207486ignoreE:
	.zero		1
	.type		_ZN40_INTERNAL_46aff701_4_k_cu_7c8c02b3_207484cute7productE,@object
	.size		_ZN40_INTERNAL_46aff701_4_k_cu_7c8c02b3_207484cute7productE,(_ZN40_INTERNAL_46aff701_4_k_cu_7c8c02b3_207484cuda3std3__45__cpo3endE - _ZN40_INTERNAL_46aff701_4_k_cu_7c8c02b3_207484cute7productE)
_ZN40_INTERNAL_46aff701_4_k_cu_7c8c02b3_207484cute7productE:
	.zero		1
	.type		_ZN40_INTERNAL_46aff701_4_k_cu_7c8c02b3_207484cuda3std3__45__cpo3endE,@object
	.size		_ZN40_INTERNAL_46aff701_4_k_cu_7c8c02b3_207484cuda3std3__45__cpo3endE,(_ZN40_INTERNAL_46aff701_4_k_cu_7c8c02b3_207484cuda3std3__419piecewise_constructE - _ZN40_INTERNAL_46aff701_4_k_cu_7c8c02b3_207484cuda3std3__45__cpo3endE)
_ZN40_INTERNAL_46aff701_4_k_cu_7c8c02b3_207484cuda3std3__45__cpo3endE:
	.zero		1
	.type		_ZN40_INTERNAL_46aff701_4_k_cu_7c8c02b3_207484cuda3std3__419piecewise_constructE,@object
	.size		_ZN40_INTERNAL_46aff701_4_k_cu_7c8c02b3_207484cuda3std3__419piecewise_constructE,(_ZN40_INTERNAL_46aff701_4_k_cu_7c8c02b3_207484cuda3std3__45__cpo4cendE - _ZN40_INTERNAL_46aff701_4_k_cu_7c8c02b3_207484cuda3std3__419piecewise_constructE)
_ZN40_INTERNAL_46aff701_4_k_cu_7c8c02b3_207484cuda3std3__419piecewise_constructE:
	.zero		1
	.type		_ZN40_INTERNAL_46aff701_4_k_cu_7c8c02b3_207484cuda3std3__45__cpo4cendE,@object
	.size		_ZN40_INTERNAL_46aff701_4_k_cu_7c8c02b3_207484cuda3std3__45__cpo4cendE,(_ZN40_INTERNAL_46aff701_4_k_cu_7c8c02b3_207484cuda3std6ranges3__45__cpo4swapE - _ZN40_INTERNAL_46aff701_4_k_cu_7c8c02b3_207484cuda3std3__45__cpo4cendE)
_ZN40_INTERNAL_46aff701_4_k_cu_7c8c02b3_207484cuda3std3__45__cpo4cendE:
	.zero		1
	.type		_ZN40_INTERNAL_46aff701_4_k_cu_7c8c02b3_207484cuda3std6ranges3__45__cpo4swapE,@object
	.size		_ZN40_INTERNAL_46aff701_4_k_cu_7c8c02b3_207484cuda3std6ranges3__45__cpo4swapE,(.L_8 - _ZN40_INTERNAL_46aff701_4_k_cu_7c8c02b3_207484cuda3std6ranges3__45__cpo4swapE)
_ZN40_INTERNAL_46aff701_4_k_cu_7c8c02b3_207484cuda3std6ranges3__45__cpo4swapE:
	.zero		1
.L_8:


//--------------------- .nv.constant0._ZN7cutlass13device_kernelINS_4gemm6kernel13GemmUniversalIN4cute5tupleIJiiiiEEENS1_10collective13CollectiveMmaINS1_34MainloopSm90TmaGmmaWarpSpecializedILi4ENS5_IJNS4_1CILi1EEESB_SB_EEENS1_32KernelTmaWarpSpecializedPingpongEEENS5_IJNSA_ILi64EEENSA_ILi128EEENSA_ILi32EEEEEENS_10tfloat32_tENS5_IJlSB_lEEESJ_SK_NS4_8TiledMMAINS4_8MMA_AtomIJNS4_4SM904GMMA30MMA_64x128x8_F32TF32TF32_SS_TNILNSO_7ScaleInE1ELSQ_1EEEEEENS4_6LayoutISC_NS5_IJNSA_ILi0EEESU_SU_EEEEENS5_IJNS4_10UnderscoreESX_SX_EEEEENS4_13SM90_TMA_LOADENS4_14ComposedLayoutINS4_7SwizzleILi3ELi4ELi3EEENS4_18smem_ptr_flag_bitsILi32EEENST_INS5_IJNSA_ILi8EEESH_EEENS5_IJSH_SB_EEEEEEEvNS4_8identityES10_S1A_vS1B_EENS_8epilogue10collective6detail29Sm90TmaWarpSpecializedAdapterINS1E_15DefaultEpilogueISJ_SK_SK_NS1D_6thread17LinearCombinationISJ_Li1EffLNS1I_9ScaleType4KindE0ELNS_15FloatRoundStyleE2ESJ_EENS1_15EpilogueDefaultEEEEEvvEEEEvNT_6ParamsE --------------------------
	.section	.nv.constant0._ZN7cutlass13device_kernelINS_4gemm6kernel13GemmUniversalIN4cute5tupleIJiiiiEEENS1_10collective13CollectiveMmaINS1_34MainloopSm90TmaGmmaWarpSpecializedILi4ENS5_IJNS4_1CILi1EEESB_SB_EEENS1_32KernelTmaWarpSpecializedPingpongEEENS5_IJNSA_ILi64EEENSA_ILi128EEENSA_ILi32EEEEEENS_10tfloat32_tENS5_IJlSB_lEEESJ_SK_NS4_8TiledMMAINS4_8MMA_AtomIJNS4_4SM904GMMA30MMA_64x128x8_F32TF32TF32_SS_TNILNSO_7ScaleInE1ELSQ_1EEEEEENS4_6LayoutISC_NS5_IJNSA_ILi0EEESU_SU_EEEEENS5_IJNS4_10UnderscoreESX_SX_EEEEENS4_13SM90_TMA_LOADENS4_14ComposedLayoutINS4_7SwizzleILi3ELi4ELi3EEENS4_18smem_ptr_flag_bitsILi32EEENST_INS5_IJNSA_ILi8EEESH_EEENS5_IJSH_SB_EEEEEEEvNS4_8identityES10_S1A_vS1B_EENS_8epilogue10collective6detail29Sm90TmaWarpSpecializedAdapterINS1E_15DefaultEpilogueISJ_SK_SK_NS1D_6thread17LinearCombinationISJ_Li1EffLNS1I_9ScaleType4KindE0ELNS_15FloatRoundStyleE2ESJ_EENS1_15EpilogueDefaultEEEEEvvEEEEvNT_6ParamsE,"a",@progbits
	.sectionflags	@""
	.align	4
.nv.constant0._ZN7cutlass13device_kernelINS_4gemm6kernel13GemmUniversalIN4cute5tupleIJiiiiEEENS1_10collective13CollectiveMmaINS1_34MainloopSm90TmaGmmaWarpSpecializedILi4ENS5_IJNS4_1CILi1EEESB_SB_EEENS1_32KernelTmaWarpSpecializedPingpongEEENS5_IJNSA_ILi64EEENSA_ILi128EEENSA_ILi32EEEEEENS_10tfloat32_tENS5_IJlSB_lEEESJ_SK_NS4_8TiledMMAINS4_8MMA_AtomIJNS4_4SM904GMMA30MMA_64x128x8_F32TF32TF32_SS_TNILNSO_7ScaleInE1ELSQ_1EEEEEENS4_6LayoutISC_NS5_IJNSA_ILi0EEESU_SU_EEEEENS5_IJNS4_10UnderscoreESX_SX_EEEEENS4_13SM90_TMA_LOADENS4_14ComposedLayoutINS4_7SwizzleILi3ELi4ELi3EEENS4_18smem_ptr_flag_bitsILi32EEENST_INS5_IJNSA_ILi8EEESH_EEENS5_IJSH_SB_EEEEEEEvNS4_8identityES10_S1A_vS1B_EENS_8epilogue10collective6detail29Sm90TmaWarpSpecializedAdapterINS1E_15DefaultEpilogueISJ_SK_SK_NS1D_6thread17LinearCombinationISJ_Li1EffLNS1I_9ScaleType4KindE0ELNS_15FloatRoundStyleE2ESJ_EENS1_15EpilogueDefaultEEEEEvvEEEEvNT_6ParamsE:
	.zero		1664


//--------------------- SYMBOLS --------------------------

	.type		.nv.reservedSmem.offset0,@object
	.size		.nv.reservedSmem.offset0,0x4
	.type		__assertfail,@function
